// auto-generated by cutlass_sweep.gemm — config: {"arch": "sm_100", "cluster_m": 4, "cluster_n": 2, "dtype": "bf16", "dtype_b": "bf16", "layout": "nt", "stages": 0, "tile_k": 32, "tile_m": 256, "tile_n": 128}
#include "cutlass/cutlass.h"
#include "cutlass/gemm/collective/collective_builder.hpp"
#include "cutlass/gemm/device/gemm_universal_adapter.h"
#include "cutlass/gemm/kernel/gemm_universal.hpp"
#include "cutlass/epilogue/collective/collective_builder.hpp"

using ElemA = cutlass::bfloat16_t;
using ElemB = cutlass::bfloat16_t;
using ElemCD = cutlass::bfloat16_t;
using Acc  = float;
using TileShape    = cute::Shape<cute::_256, cute::_128, cute::_32>;
using ClusterShape = cute::Shape<cute::_4, cute::_2, cute::_1>;

using CollectiveEpilogue = typename cutlass::epilogue::collective::CollectiveBuilder<
    cutlass::arch::Sm100, cutlass::arch::OpClassTensorOp,
    TileShape, ClusterShape,
    cutlass::epilogue::collective::EpilogueTileAuto,
    Acc, Acc,
    ElemCD, cutlass::layout::RowMajor, 128 / cutlass::sizeof_bits<ElemCD>::value,
    ElemCD, cutlass::layout::RowMajor, 128 / cutlass::sizeof_bits<ElemCD>::value,
    cutlass::epilogue::collective::EpilogueScheduleAuto
  >::CollectiveOp;

using CollectiveMainloop = typename cutlass::gemm::collective::CollectiveBuilder<
    cutlass::arch::Sm100, cutlass::arch::OpClassTensorOp,
    ElemA, cutlass::layout::RowMajor, 128 / cutlass::sizeof_bits<ElemA>::value,
    ElemB, cutlass::layout::ColumnMajor, 128 / cutlass::sizeof_bits<ElemB>::value,
    Acc,
    TileShape, ClusterShape,
    cutlass::gemm::collective::StageCountAutoCarveout<static_cast<int>(sizeof(typename CollectiveEpilogue::SharedStorage))>,
    cutlass::gemm::collective::KernelScheduleAuto
  >::CollectiveOp;

using GemmKernel = cutlass::gemm::kernel::GemmUniversal<
    cute::Shape<int,int,int,int>,
    CollectiveMainloop,
    CollectiveEpilogue
>;
using Gemm = cutlass::gemm::device::GemmUniversalAdapter<GemmKernel>;

// Force the device kernel symbol into the cubin without needing a host main.
auto* _anchor = &cutlass::device_kernel<GemmKernel>;


// ===== COMPILED SASS (sm_100a) =====

	.target	sm_100a

	.elftype	@"ET_EXEC"


//--------------------- .note.nv.tkinfo           --------------------------
	.section	.note.nv.tkinfo,"",@"SHT_NOTE"
	.sectionflags	@"SHF_NOTE_NV_TKINFO"
	.tkinfo
        /*0018*/ 	.word	0x00000002
        /*0030*/ 	.string	""
        /*0030*/ 	.string	"ptxas"
        /*0030*/ 	.string	"Cuda compilation tools, release 13.0, V13.0.88"
        /*0030*/ 	.string	"Build cuda_13.0.r13.0/compiler.36424714_0"
        /*0030*/ 	.string	"-arch sm_100a -m 64 "



//--------------------- .note.nv.cuinfo           --------------------------
	.section	.note.nv.cuinfo,"",@"SHT_NOTE"
	.sectionflags	@"SHF_NOTE_NV_CUINFO"
        /*0018*/ 	.short	0x0002
        /*001a*/ 	.short	0x0064
        /*001c*/ 	.short	0x0082
	.zero		2


//--------------------- .nv.info                  --------------------------
	.section	.nv.info,"",@"SHT_CUDA_INFO"
	.align	4


	//----- nvinfo : EIATTR_REGCOUNT
	.align		4
        /*0000*/ 	.byte	0x04, 0x2f
        /*0002*/ 	.short	(.L_19 - .L_18)
	.align		4
.L_18:
        /*0004*/ 	.word	index@(_ZN7cutlass13device_kernelINS_4gemm6kernel13GemmUniversalIN4cute5tupleIJiiiiEEENS1_10collective13CollectiveMmaINS1_35MainloopSm100TmaUmmaWarpSpecializedILi16ELi2ELi4ENS5_IJNS4_1CILi4EEENSA_ILi2EEENSA_ILi1EEEEEEEENS5_IJNSA_ILi256EEENSA_ILi128EEENSA_ILi32EEEEEENS_10bfloat16_tENS5_IJlSD_lEEESK_SL_NS4_8TiledMMAINS4_8MMA_AtomIJNS4_26SM100_MMA_F16BF16_2x1SM_SSISK_SK_fLi256ELi128ELNS4_4UMMA5MajorE0ELSQ_0ELNSP_7ScaleInE0ELSR_0EEEEEENS4_6LayoutINS5_IJSD_SD_SD_EEENS5_IJNSA_ILi0EEESW_SW_EEEEENS5_IJNS4_10UnderscoreESZ_SZ_EEEEENS4_28SM100_TMA_2SM_LOAD_MULTICASTENS4_14ComposedLayoutINS4_7SwizzleILi2ELi4ELi3EEENS4_18smem_ptr_flag_bitsILi16EEENSU_INS5_IJNSA_ILi8EEESI_EEENS5_IJSI_SD_EEEEEEEvNS4_8identityES12_S1C_vS1D_EENS_8epilogue10collective18CollectiveEpilogueINS1F_23Sm100TmaWarpSpecializedILi4ELi2ELi32ELb1ELb0EEEJNS5_IJSH_SH_SI_EEENS5_IJNSU_ISH_SD_EENSU_ISI_SD_EEEEESK_SL_SK_SL_NS1F_6fusion15FusionCallbacksIS1J_NS1O_17LinearCombinationISK_fSK_fLNS_15FloatRoundStyleE2EEES1K_S1N_JEEENS4_5SM1004TMEM4LOAD26SM100_TMEM_LOAD_32dp32b32xENS4_13SM90_TMA_LOADES1C_NS4_39AutoVectorizingCopyWithAssumedAlignmentILi128EEENS4_14SM90_TMA_STOREES1C_S20_S20_EEEvvEEEEvNT_6ParamsE)
        /*0008*/ 	.word	0x0000007a


	//----- nvinfo : EIATTR_FRAME_SIZE
	.align		4
.L_19:
        /*000c*/ 	.byte	0x04, 0x11
        /*000e*/ 	.short	(.L_21 - .L_20)
	.align		4
.L_20:
        /*0010*/ 	.word	index@($__internal_2_$__cuda_sm10x_tcgen05_guardrail_trap_unallocated_columns_being_dealloced)
        /*0014*/ 	.word	0x00000000


	//----- nvinfo : EIATTR_FRAME_SIZE
	.align		4
.L_21:
        /*0018*/ 	.byte	0x04, 0x11
        /*001a*/ 	.short	(.L_23 - .L_22)
	.align		4
.L_22:
        /*001c*/ 	.word	index@($__internal_1_$__cuda_sm10x_tcgen05_guardrail_trap_phase_invalid_during_alloc)
        /*0020*/ 	.word	0x00000000


	//----- nvinfo : EIATTR_FRAME_SIZE
	.align		4
.L_23:
        /*0024*/ 	.byte	0x04, 0x11
        /*0026*/ 	.short	(.L_25 - .L_24)
	.align		4
.L_24:
        /*0028*/ 	.word	index@($__internal_0_$__cuda_sm10x_tcgen05_guardrail_trap_col_being_dealloced_not_returned_by_alloc)
        /*002c*/ 	.word	0x00000000


	//----- nvinfo : EIATTR_FRAME_SIZE
	.align		4
.L_25:
        /*0030*/ 	.byte	0x04, 0x11
        /*0032*/ 	.short	(.L_27 - .L_26)
	.align		4
.L_26:
        /*0034*/ 	.word	index@(_ZN7cutlass13device_kernelINS_4gemm6kernel13GemmUniversalIN4cute5tupleIJiiiiEEENS1_10collective13CollectiveMmaINS1_35MainloopSm100TmaUmmaWarpSpecializedILi16ELi2ELi4ENS5_IJNS4_1CILi4EEENSA_ILi2EEENSA_ILi1EEEEEEEENS5_IJNSA_ILi256EEENSA_ILi128EEENSA_ILi32EEEEEENS_10bfloat16_tENS5_IJlSD_lEEESK_SL_NS4_8TiledMMAINS4_8MMA_AtomIJNS4_26SM100_MMA_F16BF16_2x1SM_SSISK_SK_fLi256ELi128ELNS4_4UMMA5MajorE0ELSQ_0ELNSP_7ScaleInE0ELSR_0EEEEEENS4_6LayoutINS5_IJSD_SD_SD_EEENS5_IJNSA_ILi0EEESW_SW_EEEEENS5_IJNS4_10UnderscoreESZ_SZ_EEEEENS4_28SM100_TMA_2SM_LOAD_MULTICASTENS4_14ComposedLayoutINS4_7SwizzleILi2ELi4ELi3EEENS4_18smem_ptr_flag_bitsILi16EEENSU_INS5_IJNSA_ILi8EEESI_EEENS5_IJSI_SD_EEEEEEEvNS4_8identityES12_S1C_vS1D_EENS_8epilogue10collective18CollectiveEpilogueINS1F_23Sm100TmaWarpSpecializedILi4ELi2ELi32ELb1ELb0EEEJNS5_IJSH_SH_SI_EEENS5_IJNSU_ISH_SD_EENSU_ISI_SD_EEEEESK_SL_SK_SL_NS1F_6fusion15FusionCallbacksIS1J_NS1O_17LinearCombinationISK_fSK_fLNS_15FloatRoundStyleE2EEES1K_S1N_JEEENS4_5SM1004TMEM4LOAD26SM100_TMEM_LOAD_32dp32b32xENS4_13SM90_TMA_LOADES1C_NS4_39AutoVectorizingCopyWithAssumedAlignmentILi128EEENS4_14SM90_TMA_STOREES1C_S20_S20_EEEvvEEEEvNT_6ParamsE)
        /*0038*/ 	.word	0x00000000


	//----- nvinfo : EIATTR_MIN_STACK_SIZE
	.align		4
.L_27:
        /*003c*/ 	.byte	0x04, 0x12
        /*003e*/ 	.short	(.L_29 - .L_28)
	.align		4
.L_28:
        /*0040*/ 	.word	index@(_ZN7cutlass13device_kernelINS_4gemm6kernel13GemmUniversalIN4cute5tupleIJiiiiEEENS1_10collective13CollectiveMmaINS1_35MainloopSm100TmaUmmaWarpSpecializedILi16ELi2ELi4ENS5_IJNS4_1CILi4EEENSA_ILi2EEENSA_ILi1EEEEEEEENS5_IJNSA_ILi256EEENSA_ILi128EEENSA_ILi32EEEEEENS_10bfloat16_tENS5_IJlSD_lEEESK_SL_NS4_8TiledMMAINS4_8MMA_AtomIJNS4_26SM100_MMA_F16BF16_2x1SM_SSISK_SK_fLi256ELi128ELNS4_4UMMA5MajorE0ELSQ_0ELNSP_7ScaleInE0ELSR_0EEEEEENS4_6LayoutINS5_IJSD_SD_SD_EEENS5_IJNSA_ILi0EEESW_SW_EEEEENS5_IJNS4_10UnderscoreESZ_SZ_EEEEENS4_28SM100_TMA_2SM_LOAD_MULTICASTENS4_14ComposedLayoutINS4_7SwizzleILi2ELi4ELi3EEENS4_18smem_ptr_flag_bitsILi16EEENSU_INS5_IJNSA_ILi8EEESI_EEENS5_IJSI_SD_EEEEEEEvNS4_8identityES12_S1C_vS1D_EENS_8epilogue10collective18CollectiveEpilogueINS1F_23Sm100TmaWarpSpecializedILi4ELi2ELi32ELb1ELb0EEEJNS5_IJSH_SH_SI_EEENS5_IJNSU_ISH_SD_EENSU_ISI_SD_EEEEESK_SL_SK_SL_NS1F_6fusion15FusionCallbacksIS1J_NS1O_17LinearCombinationISK_fSK_fLNS_15FloatRoundStyleE2EEES1K_S1N_JEEENS4_5SM1004TMEM4LOAD26SM100_TMEM_LOAD_32dp32b32xENS4_13SM90_TMA_LOADES1C_NS4_39AutoVectorizingCopyWithAssumedAlignmentILi128EEENS4_14SM90_TMA_STOREES1C_S20_S20_EEEvvEEEEvNT_6ParamsE)
        /*0044*/ 	.word	0x00000000
.L_29:


//--------------------- .nv.compat                --------------------------
	.section	.nv.compat,"",@"SHT_CUDA_COMPAT_INFO"
	.align	4
        /*0000*/ 	.byte	0x02, 0x09, 0x01, 0x00, 0x02, 0x02, 0x02, 0x00, 0x02, 0x05, 0x05, 0x00, 0x03, 0x07, 0x01, 0x01
        /*0010*/ 	.byte	0x02, 0x03, 0x01, 0x00, 0x02, 0x06, 0x01, 0x00, 0x04, 0x0b, 0x08, 0x00, 0x09, 0x00, 0x00, 0x00
        /*0020*/ 	.byte	0x00, 0x00, 0x00, 0x00


//--------------------- .nv.info._ZN7cutlass13device_kernelINS_4gemm6kernel13GemmUniversalIN4cute5tupleIJiiiiEEENS1_10collective13CollectiveMmaINS1_35MainloopSm100TmaUmmaWarpSpecializedILi16ELi2ELi4ENS5_IJNS4_1CILi4EEENSA_ILi2EEENSA_ILi1EEEEEEEENS5_IJNSA_ILi256EEENSA_ILi128EEENSA_ILi32EEEEEENS_10bfloat16_tENS5_IJlSD_lEEESK_SL_NS4_8TiledMMAINS4_8MMA_AtomIJNS4_26SM100_MMA_F16BF16_2x1SM_SSISK_SK_fLi256ELi128ELNS4_4UMMA5MajorE0ELSQ_0ELNSP_7ScaleInE0ELSR_0EEEEEENS4_6LayoutINS5_IJSD_SD_SD_EEENS5_IJNSA_ILi0EEESW_SW_EEEEENS5_IJNS4_10UnderscoreESZ_SZ_EEEEENS4_28SM100_TMA_2SM_LOAD_MULTICASTENS4_14ComposedLayoutINS4_7SwizzleILi2ELi4ELi3EEENS4_18smem_ptr_flag_bitsILi16EEENSU_INS5_IJNSA_ILi8EEESI_EEENS5_IJSI_SD_EEEEEEEvNS4_8identityES12_S1C_vS1D_EENS_8epilogue10collective18CollectiveEpilogueINS1F_23Sm100TmaWarpSpecializedILi4ELi2ELi32ELb1ELb0EEEJNS5_IJSH_SH_SI_EEENS5_IJNSU_ISH_SD_EENSU_ISI_SD_EEEEESK_SL_SK_SL_NS1F_6fusion15FusionCallbacksIS1J_NS1O_17LinearCombinationISK_fSK_fLNS_15FloatRoundStyleE2EEES1K_S1N_JEEENS4_5SM1004TMEM4LOAD26SM100_TMEM_LOAD_32dp32b32xENS4_13SM90_TMA_LOADES1C_NS4_39AutoVectorizingCopyWithAssumedAlignmentILi128EEENS4_14SM90_TMA_STOREES1C_S20_S20_EEEvvEEEEvNT_6ParamsE --------------------------
	.section	.nv.info._ZN7cutlass13device_kernelINS_4gemm6kernel13GemmUniversalIN4cute5tupleIJiiiiEEENS1_10collective13CollectiveMmaINS1_35MainloopSm100TmaUmmaWarpSpecializedILi16ELi2ELi4ENS5_IJNS4_1CILi4EEENSA_ILi2EEENSA_ILi1EEEEEEEENS5_IJNSA_ILi256EEENSA_ILi128EEENSA_ILi32EEEEEENS_10bfloat16_tENS5_IJlSD_lEEESK_SL_NS4_8TiledMMAINS4_8MMA_AtomIJNS4_26SM100_MMA_F16BF16_2x1SM_SSISK_SK_fLi256ELi128ELNS4_4UMMA5MajorE0ELSQ_0ELNSP_7ScaleInE0ELSR_0EEEEEENS4_6LayoutINS5_IJSD_SD_SD_EEENS5_IJNSA_ILi0EEESW_SW_EEEEENS5_IJNS4_10UnderscoreESZ_SZ_EEEEENS4_28SM100_TMA_2SM_LOAD_MULTICASTENS4_14ComposedLayoutINS4_7SwizzleILi2ELi4ELi3EEENS4_18smem_ptr_flag_bitsILi16EEENSU_INS5_IJNSA_ILi8EEESI_EEENS5_IJSI_SD_EEEEEEEvNS4_8identityES12_S1C_vS1D_EENS_8epilogue10collective18CollectiveEpilogueINS1F_23Sm100TmaWarpSpecializedILi4ELi2ELi32ELb1ELb0EEEJNS5_IJSH_SH_SI_EEENS5_IJNSU_ISH_SD_EENSU_ISI_SD_EEEEESK_SL_SK_SL_NS1F_6fusion15FusionCallbacksIS1J_NS1O_17LinearCombinationISK_fSK_fLNS_15FloatRoundStyleE2EEES1K_S1N_JEEENS4_5SM1004TMEM4LOAD26SM100_TMEM_LOAD_32dp32b32xENS4_13SM90_TMA_LOADES1C_NS4_39AutoVectorizingCopyWithAssumedAlignmentILi128EEENS4_14SM90_TMA_STOREES1C_S20_S20_EEEvvEEEEvNT_6ParamsE,"",@"SHT_CUDA_INFO"
	.sectionflags	@""
	.align	4


	//----- nvinfo : EIATTR_CUDA_API_VERSION
	.align		4
        /*0000*/ 	.byte	0x04, 0x37
        /*0002*/ 	.short	(.L_31 - .L_30)
.L_30:
        /*0004*/ 	.word	0x00000082


	//----- nvinfo : EIATTR_KPARAM_INFO
	.align		4
.L_31:
        /*0008*/ 	.byte	0x04, 0x17
        /*000a*/ 	.short	(.L_33 - .L_32)
.L_32:
        /*000c*/ 	.word	0x00000000
        /*0010*/ 	.short	0x0000
        /*0012*/ 	.short	0x0000
        /*0014*/ 	.byte	0x00, 0xf0, 0x01, 0x20


	//----- nvinfo : EIATTR_AT_ENTRY_FRAGMENTS
	.align		4
.L_33:
        /*0018*/ 	.byte	0x04, 0x4f
        /*001a*/ 	.short	(.L_35 - .L_34)


	//   ....[0]....
.L_34:
        /*001c*/ 	.word	0x00000007


	//----- nvinfo : EIATTR_RESERVED_SMEM_USED
	.align		4
.L_35:
        /*0020*/ 	.byte	0x01, 0x41
	.zero		2


	//----- nvinfo : EIATTR_SPARSE_MMA_MASK
	.align		4
        /*0024*/ 	.byte	0x03, 0x50
        /*0026*/ 	.short	0x0000


	//----- nvinfo : EIATTR_TCGEN05_2CTA_USED
	.align		4
        /*0028*/ 	.byte	0x01, 0x52
	.zero		2


	//----- nvinfo : EIATTR_MAXREG_COUNT
	.align		4
        /*002c*/ 	.byte	0x03, 0x1b
        /*002e*/ 	.short	0x00ff


	//----- nvinfo : EIATTR_NUM_BARRIERS
	.align		4
        /*0030*/ 	.byte	0x02, 0x4c
        /*0032*/ 	.byte	0x07
	.zero		1


	//----- nvinfo : EIATTR_EXTERNS
	.align		4
        /*0034*/ 	.byte	0x04, 0x0f
        /*0036*/ 	.short	(.L_37 - .L_36)


	//   ....[0]....
	.align		4
.L_36:
        /*0038*/ 	.word	index@(__assertfail)


	//----- nvinfo : EIATTR_MERCURY_ISA_VERSION
	.align		4
.L_37:
        /*003c*/ 	.byte	0x03, 0x5f
        /*003e*/ 	.short	0x0101


	//----- nvinfo : EIATTR_INT_WARP_WIDE_INSTR_OFFSETS
	.align		4
        /*0040*/ 	.byte	0x04, 0x31
        /*0042*/ 	.short	(.L_39 - .L_38)


	//   ....[0]....
.L_38:
        /*0044*/ 	.word	0x00000f10


	//   ....[1]....
        /*0048*/ 	.word	0x00000fb0


	//   ....[2]....
        /*004c*/ 	.word	0x00004c00


	//   ....[3]....
        /*0050*/ 	.word	0x00004c20


	//   ....[4]....
        /*0054*/ 	.word	0x00004c50


	//   ....[5]....
        /*0058*/ 	.word	0x000057c0


	//   ....[6]....
        /*005c*/ 	.word	0x00005830


	//   ....[7]....
        /*0060*/ 	.word	0x00005900


	//   ....[8]....
        /*0064*/ 	.word	0x00005980


	//   ....[9]....
        /*0068*/ 	.word	0x00005a70


	//   ....[10]....
        /*006c*/ 	.word	0x00005af0


	//   ....[11]....
        /*0070*/ 	.word	0x00005bd0


	//   ....[12]....
        /*0074*/ 	.word	0x00005c80


	//----- nvinfo : EIATTR_COOP_GROUP_MASK_REGIDS
	.align		4
.L_39:
        /*0078*/ 	.byte	0x04, 0x29
        /*007a*/ 	.short	(.L_41 - .L_40)


	//   ....[0]....
.L_40:
        /*007c*/ 	.word	0xffffffff


	//   ....[1]....
        /*0080*/ 	.word	0xffffffff


	//   ....[2]....
        /*0084*/ 	.word	0xffffffff


	//   ....[3]....
        /*0088*/ 	.word	0xffffffff


	//   ....[4]....
        /*008c*/ 	.word	0xffffffff


	//   ....[5]....
        /*0090*/ 	.word	0xffffffff


	//   ....[6]....
        /*0094*/ 	.word	0xffffffff


	//   ....[7]....
        /*0098*/ 	.word	0xffffffff


	//   ....[8]....
        /*009c*/ 	.word	0xffffffff


	//   ....[9]....
        /*00a0*/ 	.word	0xffffffff


	//   ....[10]....
        /*00a4*/ 	.word	0xffffffff


	//   ....[11]....
        /*00a8*/ 	.word	0xffffffff


	//   ....[12]....
        /*00ac*/ 	.word	0xffffffff


	//   ....[13]....
        /*00b0*/ 	.word	0xffffffff


	//----- nvinfo : EIATTR_COOP_GROUP_INSTR_OFFSETS
	.align		4
.L_41:
        /*00b4*/ 	.byte	0x04, 0x28
        /*00b6*/ 	.short	(.L_43 - .L_42)


	//   ....[0]....
.L_42:
        /*00b8*/ 	.word	0x000000b0


	//   ....[1]....
        /*00bc*/ 	.word	0x00000510


	//   ....[2]....
        /*00c0*/ 	.word	0x00000880


	//   ....[3]....
        /*00c4*/ 	.word	0x00000a10


	//   ....[4]....
        /*00c8*/ 	.word	0x00000b00


	//   ....[5]....
        /*00cc*/ 	.word	0x00000c60


	//   ....[6]....
        /*00d0*/ 	.word	0x00000df0


	//   ....[7]....
        /*00d4*/ 	.word	0x00001030


	//   ....[8]....
        /*00d8*/ 	.word	0x00002550


	//   ....[9]....
        /*00dc*/ 	.word	0x00003ac0


	//   ....[10]....
        /*00e0*/ 	.word	0x00003f90


	//   ....[11]....
        /*00e4*/ 	.word	0x00003fc0


	//   ....[12]....
        /*00e8*/ 	.word	0x00004b00


	//   ....[13]....
        /*00ec*/ 	.word	0x00004d10


	//----- nvinfo : EIATTR_VRC_CTA_INIT_COUNT
	.align		4
.L_43:
        /*00f0*/ 	.byte	0x02, 0x4a
        /*00f2*/ 	.byte	0x80
	.zero		1


	//----- nvinfo : EIATTR_SYSCALL_OFFSETS
	.align		4
        /*00f4*/ 	.byte	0x04, 0x46
        /*00f6*/ 	.short	(.L_45 - .L_44)


	//   ....[0]....
.L_44:
        /*00f8*/ 	.word	0x000068d0


	//   ....[1]....
        /*00fc*/ 	.word	0x000069c0


	//   ....[2]....
        /*0100*/ 	.word	0x00007120


	//   ....[3]....
        /*0104*/ 	.word	0x00007da0


	//   ....[4]....
        /*0108*/ 	.word	0x00008a00


	//   ....[5]....
        /*010c*/ 	.word	0x00009650


	//----- nvinfo : EIATTR_MBARRIER_INSTR_OFFSETS
	.align		4
.L_45:
        /*0110*/ 	.byte	0x04, 0x39
        /*0112*/ 	.short	(.L_47 - .L_46)


	//   ....[0]....
.L_46:
        /*0114*/ 	.word	0x00000660
        /*0118*/ 	.word	0x000000ff
        /*011c*/ 	.word	0x00000000
        /*0120*/ 	.short	0x0100
        /*0122*/ 	.byte	0x04
	.zero		1


	//   ....[1]....
        /*0124*/ 	.word	0x00000670
        /*0128*/ 	.word	0x000000ff
        /*012c*/ 	.word	0x00000080
        /*0130*/ 	.short	0x0100
        /*0132*/ 	.byte	0x04
	.zero		1


	//   ....[2]....
        /*0134*/ 	.word	0x00000680
        /*0138*/ 	.word	0x000000ff
        /*013c*/ 	.word	0x00000008
        /*0140*/ 	.short	0x0100
        /*0142*/ 	.byte	0x04
	.zero		1


	//   ....[3]....
        /*0144*/ 	.word	0x00000690
        /*0148*/ 	.word	0x000000ff
        /*014c*/ 	.word	0x00000088
        /*0150*/ 	.short	0x0100
        /*0152*/ 	.byte	0x04
	.zero		1


	//   ....[4]....
        /*0154*/ 	.word	0x000006a0
        /*0158*/ 	.word	0x000000ff
        /*015c*/ 	.word	0x00000010
        /*0160*/ 	.short	0x0100
        /*0162*/ 	.byte	0x04
	.zero		1


	//   ....[5]....
        /*0164*/ 	.word	0x000006b0
        /*0168*/ 	.word	0x000000ff
        /*016c*/ 	.word	0x00000090
        /*0170*/ 	.short	0x0100
        /*0172*/ 	.byte	0x04
	.zero		1


	//   ....[6]....
        /*0174*/ 	.word	0x000006c0
        /*0178*/ 	.word	0x000000ff
        /*017c*/ 	.word	0x00000018
        /*0180*/ 	.short	0x0100
        /*0182*/ 	.byte	0x04
	.zero		1


	//   ....[7]....
        /*0184*/ 	.word	0x000006d0
        /*0188*/ 	.word	0x000000ff
        /*018c*/ 	.word	0x00000098
        /*0190*/ 	.short	0x0100
        /*0192*/ 	.byte	0x04
	.zero		1


	//   ....[8]....
        /*0194*/ 	.word	0x000006e0
        /*0198*/ 	.word	0x000000ff
        /*019c*/ 	.word	0x00000020
        /*01a0*/ 	.short	0x0100
        /*01a2*/ 	.byte	0x04
	.zero		1


	//   ....[9]....
        /*01a4*/ 	.word	0x000006f0
        /*01a8*/ 	.word	0x000000ff
        /*01ac*/ 	.word	0x000000a0
        /*01b0*/ 	.short	0x0100
        /*01b2*/ 	.byte	0x04
	.zero		1


	//   ....[10]....
        /*01b4*/ 	.word	0x00000700
        /*01b8*/ 	.word	0x000000ff
        /*01bc*/ 	.word	0x00000028
        /*01c0*/ 	.short	0x0100
        /*01c2*/ 	.byte	0x04
	.zero		1


	//   ....[11]....
        /*01c4*/ 	.word	0x00000710
        /*01c8*/ 	.word	0x000000ff
        /*01cc*/ 	.word	0x000000a8
        /*01d0*/ 	.short	0x0100
        /*01d2*/ 	.byte	0x04
	.zero		1


	//   ....[12]....
        /*01d4*/ 	.word	0x00000720
        /*01d8*/ 	.word	0x000000ff
        /*01dc*/ 	.word	0x00000030
        /*01e0*/ 	.short	0x0100
        /*01e2*/ 	.byte	0x04
	.zero		1


	//   ....[13]....
        /*01e4*/ 	.word	0x00000730
        /*01e8*/ 	.word	0x000000ff
        /*01ec*/ 	.word	0x000000b0
        /*01f0*/ 	.short	0x0100
        /*01f2*/ 	.byte	0x04
	.zero		1


	//   ....[14]....
        /*01f4*/ 	.word	0x00000740
        /*01f8*/ 	.word	0x000000ff
        /*01fc*/ 	.word	0x00000038
        /*0200*/ 	.short	0x0100
        /*0202*/ 	.byte	0x04
	.zero		1


	//   ....[15]....
        /*0204*/ 	.word	0x00000750
        /*0208*/ 	.word	0x000000ff
        /*020c*/ 	.word	0x000000b8
        /*0210*/ 	.short	0x0100
        /*0212*/ 	.byte	0x04
	.zero		1


	//   ....[16]....
        /*0214*/ 	.word	0x00000760
        /*0218*/ 	.word	0x000000ff
        /*021c*/ 	.word	0x00000040
        /*0220*/ 	.short	0x0100
        /*0222*/ 	.byte	0x04
	.zero		1


	//   ....[17]....
        /*0224*/ 	.word	0x00000770
        /*0228*/ 	.word	0x000000ff
        /*022c*/ 	.word	0x000000c0
        /*0230*/ 	.short	0x0100
        /*0232*/ 	.byte	0x04
	.zero		1


	//   ....[18]....
        /*0234*/ 	.word	0x00000780
        /*0238*/ 	.word	0x000000ff
        /*023c*/ 	.word	0x00000048
        /*0240*/ 	.short	0x0100
        /*0242*/ 	.byte	0x04
	.zero		1


	//   ....[19]....
        /*0244*/ 	.word	0x00000790
        /*0248*/ 	.word	0x000000ff
        /*024c*/ 	.word	0x000000c8
        /*0250*/ 	.short	0x0100
        /*0252*/ 	.byte	0x04
	.zero		1


	//   ....[20]....
        /*0254*/ 	.word	0x000007a0
        /*0258*/ 	.word	0x000000ff
        /*025c*/ 	.word	0x00000050
        /*0260*/ 	.short	0x0100
        /*0262*/ 	.byte	0x04
	.zero		1


	//   ....[21]....
        /*0264*/ 	.word	0x000007b0
        /*0268*/ 	.word	0x000000ff
        /*026c*/ 	.word	0x000000d0
        /*0270*/ 	.short	0x0100
        /*0272*/ 	.byte	0x04
	.zero		1


	//   ....[22]....
        /*0274*/ 	.word	0x000007c0
        /*0278*/ 	.word	0x000000ff
        /*027c*/ 	.word	0x00000058
        /*0280*/ 	.short	0x0100
        /*0282*/ 	.byte	0x04
	.zero		1


	//   ....[23]....
        /*0284*/ 	.word	0x000007d0
        /*0288*/ 	.word	0x000000ff
        /*028c*/ 	.word	0x000000d8
        /*0290*/ 	.short	0x0100
        /*0292*/ 	.byte	0x04
	.zero		1


	//   ....[24]....
        /*0294*/ 	.word	0x000007e0
        /*0298*/ 	.word	0x000000ff
        /*029c*/ 	.word	0x00000060
        /*02a0*/ 	.short	0x0100
        /*02a2*/ 	.byte	0x04
	.zero		1


	//   ....[25]....
        /*02a4*/ 	.word	0x000007f0
        /*02a8*/ 	.word	0x000000ff
        /*02ac*/ 	.word	0x000000e0
        /*02b0*/ 	.short	0x0100
        /*02b2*/ 	.byte	0x04
	.zero		1


	//   ....[26]....
        /*02b4*/ 	.word	0x00000800
        /*02b8*/ 	.word	0x000000ff
        /*02bc*/ 	.word	0x00000068
        /*02c0*/ 	.short	0x0100
        /*02c2*/ 	.byte	0x04
	.zero		1


	//   ....[27]....
        /*02c4*/ 	.word	0x00000810
        /*02c8*/ 	.word	0x000000ff
        /*02cc*/ 	.word	0x000000e8
        /*02d0*/ 	.short	0x0100
        /*02d2*/ 	.byte	0x04
	.zero		1


	//   ....[28]....
        /*02d4*/ 	.word	0x00000820
        /*02d8*/ 	.word	0x000000ff
        /*02dc*/ 	.word	0x00000070
        /*02e0*/ 	.short	0x0100
        /*02e2*/ 	.byte	0x04
	.zero		1


	//   ....[29]....
        /*02e4*/ 	.word	0x00000830
        /*02e8*/ 	.word	0x000000ff
        /*02ec*/ 	.word	0x000000f0
        /*02f0*/ 	.short	0x0100
        /*02f2*/ 	.byte	0x04
	.zero		1


	//   ....[30]....
        /*02f4*/ 	.word	0x00000840
        /*02f8*/ 	.word	0x000000ff
        /*02fc*/ 	.word	0x00000078
        /*0300*/ 	.short	0x0100
        /*0302*/ 	.byte	0x04
	.zero		1


	//   ....[31]....
        /*0304*/ 	.word	0x00000850
        /*0308*/ 	.word	0x000000ff
        /*030c*/ 	.word	0x000000f8
        /*0310*/ 	.short	0x0100
        /*0312*/ 	.byte	0x04
	.zero		1


	//   ....[32]....
        /*0314*/ 	.word	0x00000980
        /*0318*/ 	.word	0x000000ff
        /*031c*/ 	.word	0x00000100
        /*0320*/ 	.short	0x0100
        /*0322*/ 	.byte	0x04
	.zero		1


	//   ....[33]....
        /*0324*/ 	.word	0x00000990
        /*0328*/ 	.word	0x000000ff
        /*032c*/ 	.word	0x00000120
        /*0330*/ 	.short	0x0100
        /*0332*/ 	.byte	0x04
	.zero		1


	//   ....[34]....
        /*0334*/ 	.word	0x000009a0
        /*0338*/ 	.word	0x000000ff
        /*033c*/ 	.word	0x00000108
        /*0340*/ 	.short	0x0100
        /*0342*/ 	.byte	0x04
	.zero		1


	//   ....[35]....
        /*0344*/ 	.word	0x000009b0
        /*0348*/ 	.word	0x000000ff
        /*034c*/ 	.word	0x00000128
        /*0350*/ 	.short	0x0100
        /*0352*/ 	.byte	0x04
	.zero		1


	//   ....[36]....
        /*0354*/ 	.word	0x000009c0
        /*0358*/ 	.word	0x000000ff
        /*035c*/ 	.word	0x00000110
        /*0360*/ 	.short	0x0100
        /*0362*/ 	.byte	0x04
	.zero		1


	//   ....[37]....
        /*0364*/ 	.word	0x000009d0
        /*0368*/ 	.word	0x000000ff
        /*036c*/ 	.word	0x00000130
        /*0370*/ 	.short	0x0100
        /*0372*/ 	.byte	0x04
	.zero		1


	//   ....[38]....
        /*0374*/ 	.word	0x000009e0
        /*0378*/ 	.word	0x000000ff
        /*037c*/ 	.word	0x00000118
        /*0380*/ 	.short	0x0100
        /*0382*/ 	.byte	0x04
	.zero		1


	//   ....[39]....
        /*0384*/ 	.word	0x000009f0
        /*0388*/ 	.word	0x000000ff
        /*038c*/ 	.word	0x00000138
        /*0390*/ 	.short	0x0100
        /*0392*/ 	.byte	0x04
	.zero		1


	//   ....[40]....
        /*0394*/ 	.word	0x00000ad0
        /*0398*/ 	.word	0x000000ff
        /*039c*/ 	.word	0x00000140
        /*03a0*/ 	.short	0x0100
        /*03a2*/ 	.byte	0x06
	.zero		1


	//   ....[41]....
        /*03a4*/ 	.word	0x00000ae0
        /*03a8*/ 	.word	0x000000ff
        /*03ac*/ 	.word	0x00000148
        /*03b0*/ 	.short	0x0100
        /*03b2*/ 	.byte	0x06
	.zero		1


	//   ....[42]....
        /*03b4*/ 	.word	0x00000c10
        /*03b8*/ 	.word	0x000000ff
        /*03bc*/ 	.word	0x00000150
        /*03c0*/ 	.short	0x0100
        /*03c2*/ 	.byte	0x06
	.zero		1


	//   ....[43]....
        /*03c4*/ 	.word	0x00000c20
        /*03c8*/ 	.word	0x000000ff
        /*03cc*/ 	.word	0x00000160
        /*03d0*/ 	.short	0x0100
        /*03d2*/ 	.byte	0x06
	.zero		1


	//   ....[44]....
        /*03d4*/ 	.word	0x00000c30
        /*03d8*/ 	.word	0x000000ff
        /*03dc*/ 	.word	0x00000158
        /*03e0*/ 	.short	0x0100
        /*03e2*/ 	.byte	0x06
	.zero		1


	//   ....[45]....
        /*03e4*/ 	.word	0x00000c40
        /*03e8*/ 	.word	0x000000ff
        /*03ec*/ 	.word	0x00000168
        /*03f0*/ 	.short	0x0100
        /*03f2*/ 	.byte	0x06
	.zero		1


	//   ....[46]....
        /*03f4*/ 	.word	0x00000d60
        /*03f8*/ 	.word	0x000000ff
        /*03fc*/ 	.word	0x00000170
        /*0400*/ 	.short	0x0100
        /*0402*/ 	.byte	0x04
	.zero		1


	//   ....[47]....
        /*0404*/ 	.word	0x00000d70
        /*0408*/ 	.word	0x000000ff
        /*040c*/ 	.word	0x00000190
        /*0410*/ 	.short	0x0100
        /*0412*/ 	.byte	0x04
	.zero		1


	//   ....[48]....
        /*0414*/ 	.word	0x00000d80
        /*0418*/ 	.word	0x000000ff
        /*041c*/ 	.word	0x00000178
        /*0420*/ 	.short	0x0100
        /*0422*/ 	.byte	0x04
	.zero		1


	//   ....[49]....
        /*0424*/ 	.word	0x00000d90
        /*0428*/ 	.word	0x000000ff
        /*042c*/ 	.word	0x00000198
        /*0430*/ 	.short	0x0100
        /*0432*/ 	.byte	0x04
	.zero		1


	//   ....[50]....
        /*0434*/ 	.word	0x00000da0
        /*0438*/ 	.word	0x000000ff
        /*043c*/ 	.word	0x00000180
        /*0440*/ 	.short	0x0100
        /*0442*/ 	.byte	0x04
	.zero		1


	//   ....[51]....
        /*0444*/ 	.word	0x00000db0
        /*0448*/ 	.word	0x000000ff
        /*044c*/ 	.word	0x000001a0
        /*0450*/ 	.short	0x0100
        /*0452*/ 	.byte	0x04
	.zero		1


	//   ....[52]....
        /*0454*/ 	.word	0x00000dc0
        /*0458*/ 	.word	0x000000ff
        /*045c*/ 	.word	0x00000188
        /*0460*/ 	.short	0x0100
        /*0462*/ 	.byte	0x04
	.zero		1


	//   ....[53]....
        /*0464*/ 	.word	0x00000dd0
        /*0468*/ 	.word	0x000000ff
        /*046c*/ 	.word	0x000001a8
        /*0470*/ 	.short	0x0100
        /*0472*/ 	.byte	0x04
	.zero		1


	//   ....[54]....
        /*0474*/ 	.word	0x00000ec0
        /*0478*/ 	.word	0x000000ff
        /*047c*/ 	.word	0x000001b0
        /*0480*/ 	.short	0x0100
        /*0482*/ 	.byte	0x04
	.zero		1


	//   ....[55]....
        /*0484*/ 	.word	0x00000ed0
        /*0488*/ 	.word	0x000000ff
        /*048c*/ 	.word	0x000001c0
        /*0490*/ 	.short	0x0100
        /*0492*/ 	.byte	0x04
	.zero		1


	//   ....[56]....
        /*0494*/ 	.word	0x00000ee0
        /*0498*/ 	.word	0x000000ff
        /*049c*/ 	.word	0x000001b8
        /*04a0*/ 	.short	0x0100
        /*04a2*/ 	.byte	0x04
	.zero		1


	//   ....[57]....
        /*04a4*/ 	.word	0x00000ef0
        /*04a8*/ 	.word	0x000000ff
        /*04ac*/ 	.word	0x000001c8
        /*04b0*/ 	.short	0x0100
        /*04b2*/ 	.byte	0x04
	.zero		1


	//   ....[58]....
        /*04b4*/ 	.word	0x00000ff0
        /*04b8*/ 	.word	0x000000ff
        /*04bc*/ 	.word	0x000001d0
        /*04c0*/ 	.short	0x0100
        /*04c2*/ 	.byte	0x06
	.zero		1


	//   ....[59]....
        /*04c4*/ 	.word	0x00001d70
        /*04c8*/ 	.word	0x00000000
        /*04cc*/ 	.word	0x000001c0
        /*04d0*/ 	.short	0x010a
        /*04d2*/ 	.byte	0xff
	.zero		1


	//   ....[60]....
        /*04d4*/ 	.word	0x00001d90
        /*04d8*/ 	.word	0x00000000
        /*04dc*/ 	.word	0x000001b0
        /*04e0*/ 	.short	0x0101
        /*04e2*/ 	.byte	0xff
	.zero		1


	//   ....[61]....
        /*04e4*/ 	.word	0x00001e40
        /*04e8*/ 	.word	0x000000ff
        /*04ec*/ 	.word	0x00000080
        /*04f0*/ 	.short	0x010a
        /*04f2*/ 	.byte	0x04
	.zero		1


	//   ....[62]....
        /*04f4*/ 	.word	0x00001f10
        /*04f8*/ 	.word	0x000000ff
        /*04fc*/ 	.word	0x00000080
        /*0500*/ 	.short	0x010a
        /*0502*/ 	.byte	0x21
	.zero		1


	//   ....[63]....
        /*0504*/ 	.word	0x000020c0
        /*0508*/ 	.word	0x000000ff
        /*050c*/ 	.word	0x00000080
        /*0510*/ 	.short	0x010a
        /*0512*/ 	.byte	0x05
	.zero		1


	//   ....[64]....
        /*0514*/ 	.word	0x00002200
        /*0518*/ 	.word	0x000000ff
        /*051c*/ 	.word	0x00000148
        /*0520*/ 	.short	0x0101
        /*0522*/ 	.byte	0x15
	.zero		1


	//   ....[65]....
        /*0524*/ 	.word	0x00002220
        /*0528*/ 	.word	0x000000ff
        /*052c*/ 	.word	0x00000080
        /*0530*/ 	.short	0x010a
        /*0532*/ 	.byte	0x04
	.zero		1


	//   ....[66]....
        /*0534*/ 	.word	0x000022a0
        /*0538*/ 	.word	0x000000ff
        /*053c*/ 	.word	0x00000080
        /*0540*/ 	.short	0x010a
        /*0542*/ 	.byte	0x11
	.zero		1


	//   ....[67]....
        /*0544*/ 	.word	0x00002430
        /*0548*/ 	.word	0x000000ff
        /*054c*/ 	.word	0x00000080
        /*0550*/ 	.short	0x010a
        /*0552*/ 	.byte	0x05
	.zero		1


	//   ....[68]....
        /*0554*/ 	.word	0x00002580
        /*0558*/ 	.word	0x00000003
        /*055c*/ 	.word	0x00000150
        /*0560*/ 	.short	0x010a
        /*0562*/ 	.byte	0xff
	.zero		1


	//   ....[69]....
        /*0564*/ 	.word	0x000026d0
        /*0568*/ 	.word	0x00000000
        /*056c*/ 	.word	0x00000000
        /*0570*/ 	.short	0x0101
        /*0572*/ 	.byte	0xff
	.zero		1


	//   ....[70]....
        /*0574*/ 	.word	0x00002c80
        /*0578*/ 	.word	0x000000ff
        /*057c*/ 	.word	0x00000000
        /*0580*/ 	.short	0x010a
        /*0582*/ 	.byte	0x04
	.zero		1


	//   ....[71]....
        /*0584*/ 	.word	0x00002d10
        /*0588*/ 	.word	0x000000ff
        /*058c*/ 	.word	0x00000000
        /*0590*/ 	.short	0x010a
        /*0592*/ 	.byte	0x05
	.zero		1


	//   ....[72]....
        /*0594*/ 	.word	0x00002da0
        /*0598*/ 	.word	0x000000ff
        /*059c*/ 	.word	0x00000000
        /*05a0*/ 	.short	0x010a
        /*05a2*/ 	.byte	0x05
	.zero		1


	//   ....[73]....
        /*05a4*/ 	.word	0x00002e30
        /*05a8*/ 	.word	0x000000ff
        /*05ac*/ 	.word	0x00000000
        /*05b0*/ 	.short	0x010a
        /*05b2*/ 	.byte	0x05
	.zero		1


	//   ....[74]....
        /*05b4*/ 	.word	0x00002ec0
        /*05b8*/ 	.word	0x000000ff
        /*05bc*/ 	.word	0x00000000
        /*05c0*/ 	.short	0x010a
        /*05c2*/ 	.byte	0x05
	.zero		1


	//   ....[75]....
        /*05c4*/ 	.word	0x00002f50
        /*05c8*/ 	.word	0x000000ff
        /*05cc*/ 	.word	0x00000000
        /*05d0*/ 	.short	0x010a
        /*05d2*/ 	.byte	0x05
	.zero		1


	//   ....[76]....
        /*05d4*/ 	.word	0x00002fe0
        /*05d8*/ 	.word	0x000000ff
        /*05dc*/ 	.word	0x00000000
        /*05e0*/ 	.short	0x010a
        /*05e2*/ 	.byte	0x05
	.zero		1


	//   ....[77]....
        /*05e4*/ 	.word	0x00003070
        /*05e8*/ 	.word	0x000000ff
        /*05ec*/ 	.word	0x00000000
        /*05f0*/ 	.short	0x010a
        /*05f2*/ 	.byte	0x05
	.zero		1


	//   ....[78]....
        /*05f4*/ 	.word	0x00003100
        /*05f8*/ 	.word	0x000000ff
        /*05fc*/ 	.word	0x00000000
        /*0600*/ 	.short	0x010a
        /*0602*/ 	.byte	0x05
	.zero		1


	//   ....[79]....
        /*0604*/ 	.word	0x00003190
        /*0608*/ 	.word	0x000000ff
        /*060c*/ 	.word	0x00000000
        /*0610*/ 	.short	0x010a
        /*0612*/ 	.byte	0x05
	.zero		1


	//   ....[80]....
        /*0614*/ 	.word	0x00003220
        /*0618*/ 	.word	0x000000ff
        /*061c*/ 	.word	0x00000000
        /*0620*/ 	.short	0x010a
        /*0622*/ 	.byte	0x05
	.zero		1


	//   ....[81]....
        /*0624*/ 	.word	0x000032b0
        /*0628*/ 	.word	0x000000ff
        /*062c*/ 	.word	0x00000000
        /*0630*/ 	.short	0x010a
        /*0632*/ 	.byte	0x05
	.zero		1


	//   ....[82]....
        /*0634*/ 	.word	0x00003340
        /*0638*/ 	.word	0x000000ff
        /*063c*/ 	.word	0x00000000
        /*0640*/ 	.short	0x010a
        /*0642*/ 	.byte	0x05
	.zero		1


	//   ....[83]....
        /*0644*/ 	.word	0x000033d0
        /*0648*/ 	.word	0x000000ff
        /*064c*/ 	.word	0x00000000
        /*0650*/ 	.short	0x010a
        /*0652*/ 	.byte	0x05
	.zero		1


	//   ....[84]....
        /*0654*/ 	.word	0x00003460
        /*0658*/ 	.word	0x000000ff
        /*065c*/ 	.word	0x00000000
        /*0660*/ 	.short	0x010a
        /*0662*/ 	.byte	0x05
	.zero		1


	//   ....[85]....
        /*0664*/ 	.word	0x00003500
        /*0668*/ 	.word	0x00000000
        /*066c*/ 	.word	0x00000000
        /*0670*/ 	.short	0x010a
        /*0672*/ 	.byte	0xff
	.zero		1


	//   ....[86]....
        /*0674*/ 	.word	0x00003620
        /*0678*/ 	.word	0x00000002
        /*067c*/ 	.word	0x000001b0
        /*0680*/ 	.short	0x010a
        /*0682*/ 	.byte	0xff
	.zero		1


	//   ....[87]....
        /*0684*/ 	.word	0x00003680
        /*0688*/ 	.word	0x00000004
        /*068c*/ 	.word	0x00000000
        /*0690*/ 	.short	0x0101
        /*0692*/ 	.byte	0xff
	.zero		1


	//   ....[88]....
        /*0694*/ 	.word	0x000036a0
        /*0698*/ 	.word	0x000000ff
        /*069c*/ 	.word	0x00000160
        /*06a0*/ 	.short	0x010a
        /*06a2*/ 	.byte	0x04
	.zero		1


	//   ....[89]....
        /*06a4*/ 	.word	0x000037c0
        /*06a8*/ 	.word	0x00000002
        /*06ac*/ 	.word	0x00000150
        /*06b0*/ 	.short	0x010a
        /*06b2*/ 	.byte	0xff
	.zero		1


	//   ....[90]....
        /*06b4*/ 	.word	0x000038d0
        /*06b8*/ 	.word	0x00000002
        /*06bc*/ 	.word	0x00000000
        /*06c0*/ 	.short	0x0101
        /*06c2*/ 	.byte	0xff
	.zero		1


	//   ....[91]....
        /*06c4*/ 	.word	0x00003960
        /*06c8*/ 	.word	0x000000ff
        /*06cc*/ 	.word	0x00000160
        /*06d0*/ 	.short	0x0106
        /*06d2*/ 	.byte	0x04
	.zero		1


	//   ....[92]....
        /*06d4*/ 	.word	0x00003980
        /*06d8*/ 	.word	0x000000ff
        /*06dc*/ 	.word	0x00000160
        /*06e0*/ 	.short	0x010a
        /*06e2*/ 	.byte	0x04
	.zero		1


	//   ....[93]....
        /*06e4*/ 	.word	0x00003a10
        /*06e8*/ 	.word	0x000000ff
        /*06ec*/ 	.word	0x00000160
        /*06f0*/ 	.short	0x0106
        /*06f2*/ 	.byte	0x07
	.zero		1


	//   ....[94]....
        /*06f4*/ 	.word	0x00003a50
        /*06f8*/ 	.word	0x00000000
        /*06fc*/ 	.word	0x00000160
        /*0700*/ 	.short	0x010a
        /*0702*/ 	.byte	0xff
	.zero		1


	//   ....[95]....
        /*0704*/ 	.word	0x00003c90
        /*0708*/ 	.word	0x000000ff
        /*070c*/ 	.word	0x00000008
        /*0710*/ 	.short	0x010a
        /*0712*/ 	.byte	0x05
	.zero		1


	//   ....[96]....
        /*0714*/ 	.word	0x00003cb0
        /*0718*/ 	.word	0x000000ff
        /*071c*/ 	.word	0x00000008
        /*0720*/ 	.short	0x010a
        /*0722*/ 	.byte	0x05
	.zero		1


	//   ....[97]....
        /*0724*/ 	.word	0x00003e40
        /*0728*/ 	.word	0x000000ff
        /*072c*/ 	.word	0x00000008
        /*0730*/ 	.short	0x010a
        /*0732*/ 	.byte	0x05
	.zero		1


	//   ....[98]....
        /*0734*/ 	.word	0x00003e60
        /*0738*/ 	.word	0x000000ff
        /*073c*/ 	.word	0x00000008
        /*0740*/ 	.short	0x010a
        /*0742*/ 	.byte	0x05
	.zero		1


	//   ....[99]....
        /*0744*/ 	.word	0x00003f20
        /*0748*/ 	.word	0x000000ff
        /*074c*/ 	.word	0x00000000
        /*0750*/ 	.short	0x0101
        /*0752*/ 	.byte	0x04
	.zero		1


	//   ....[100]....
        /*0754*/ 	.word	0x00004220
        /*0758*/ 	.word	0x00000000
        /*075c*/ 	.word	0x00000150
        /*0760*/ 	.short	0x010a
        /*0762*/ 	.byte	0xff
	.zero		1


	//   ....[101]....
        /*0764*/ 	.word	0x000042e0
        /*0768*/ 	.word	0x00000000
        /*076c*/ 	.word	0x00000000
        /*0770*/ 	.short	0x0101
        /*0772*/ 	.byte	0xff
	.zero		1


	//   ....[102]....
        /*0774*/ 	.word	0x000043a0
        /*0778*/ 	.word	0x000000ff
        /*077c*/ 	.word	0x00000000
        /*0780*/ 	.short	0x010a
        /*0782*/ 	.byte	0x04
	.zero		1


	//   ....[103]....
        /*0784*/ 	.word	0x000043b0
        /*0788*/ 	.word	0x000000ff
        /*078c*/ 	.word	0x00000190
        /*0790*/ 	.short	0x010a
        /*0792*/ 	.byte	0x17
	.zero		1


	//   ....[104]....
        /*0794*/ 	.word	0x00004460
        /*0798*/ 	.word	0x000000ff
        /*079c*/ 	.word	0x00000000
        /*07a0*/ 	.short	0x010a
        /*07a2*/ 	.byte	0x05
	.zero		1


	//   ....[105]....
        /*07a4*/ 	.word	0x000045a0
        /*07a8*/ 	.word	0x000000ff
        /*07ac*/ 	.word	0x00000000
        /*07b0*/ 	.short	0x010a
        /*07b2*/ 	.byte	0x04
	.zero		1


	//   ....[106]....
        /*07b4*/ 	.word	0x000047f0
        /*07b8*/ 	.word	0x000000ff
        /*07bc*/ 	.word	0x00000000
        /*07c0*/ 	.short	0x010a
        /*07c2*/ 	.byte	0x04
	.zero		1


	//   ....[107]....
        /*07c4*/ 	.word	0x00004880
        /*07c8*/ 	.word	0x000000ff
        /*07cc*/ 	.word	0x00000000
        /*07d0*/ 	.short	0x010a
        /*07d2*/ 	.byte	0x05
	.zero		1


	//   ....[108]....
        /*07d4*/ 	.word	0x00004910
        /*07d8*/ 	.word	0x000000ff
        /*07dc*/ 	.word	0x00000000
        /*07e0*/ 	.short	0x010a
        /*07e2*/ 	.byte	0x05
	.zero		1


	//   ....[109]....
        /*07e4*/ 	.word	0x000049b0
        /*07e8*/ 	.word	0x00000000
        /*07ec*/ 	.word	0x00000000
        /*07f0*/ 	.short	0x010a
        /*07f2*/ 	.byte	0xff
	.zero		1


	//   ....[110]....
        /*07f4*/ 	.word	0x000049f0
        /*07f8*/ 	.word	0x00000000
        /*07fc*/ 	.word	0x00000000
        /*0800*/ 	.short	0x010a
        /*0802*/ 	.byte	0xff
	.zero		1


	//   ....[111]....
        /*0804*/ 	.word	0x00004a60
        /*0808*/ 	.word	0x000000ff
        /*080c*/ 	.word	0x00000000
        /*0810*/ 	.short	0x0101
        /*0812*/ 	.byte	0x04
	.zero		1


	//   ....[112]....
        /*0814*/ 	.word	0x00004aa0
        /*0818*/ 	.word	0x000000ff
        /*081c*/ 	.word	0x000001d0
        /*0820*/ 	.short	0x010a
        /*0822*/ 	.byte	0x11
	.zero		1


	//   ....[113]....
        /*0824*/ 	.word	0x00004af0
        /*0828*/ 	.word	0x000000ff
        /*082c*/ 	.word	0x00000000
        /*0830*/ 	.short	0x0101
        /*0832*/ 	.byte	0x04
	.zero		1


	//   ....[114]....
        /*0834*/ 	.word	0x00004fc0
        /*0838*/ 	.word	0x0000000c
        /*083c*/ 	.word	0x00000150
        /*0840*/ 	.short	0x010a
        /*0842*/ 	.byte	0xff
	.zero		1


	//   ....[115]....
        /*0844*/ 	.word	0x00005130
        /*0848*/ 	.word	0x00000000
        /*084c*/ 	.word	0x00000000
        /*0850*/ 	.short	0x0101
        /*0852*/ 	.byte	0xff
	.zero		1


	//   ....[116]....
        /*0854*/ 	.word	0x000055c0
        /*0858*/ 	.word	0x000000ff
        /*085c*/ 	.word	0x00000148
        /*0860*/ 	.short	0x010a
        /*0862*/ 	.byte	0x15
	.zero		1


	//   ....[117]....
        /*0864*/ 	.word	0x00005740
        /*0868*/ 	.word	0x000000ff
        /*086c*/ 	.word	0x00000120
        /*0870*/ 	.short	0x010a
        /*0872*/ 	.byte	0x15
	.zero		1


	//   ....[118]....
        /*0874*/ 	.word	0x000058b0
        /*0878*/ 	.word	0x000000ff
        /*087c*/ 	.word	0x00000100
        /*0880*/ 	.short	0x010b
        /*0882*/ 	.byte	0x15
	.zero		1


	//   ....[119]....
        /*0884*/ 	.word	0x000058c0
        /*0888*/ 	.word	0x000000ff
        /*088c*/ 	.word	0x00000000
        /*0890*/ 	.short	0x0101
        /*0892*/ 	.byte	0x28
	.zero		1


	//   ....[120]....
        /*0894*/ 	.word	0x000058d0
        /*0898*/ 	.word	0x000000ff
        /*089c*/ 	.word	0x00000128
        /*08a0*/ 	.short	0x010a
        /*08a2*/ 	.byte	0x15
	.zero		1


	//   ....[121]....
        /*08a4*/ 	.word	0x00005a20
        /*08a8*/ 	.word	0x000000ff
        /*08ac*/ 	.word	0x00000108
        /*08b0*/ 	.short	0x010b
        /*08b2*/ 	.byte	0x15
	.zero		1


	//   ....[122]....
        /*08b4*/ 	.word	0x00005a30
        /*08b8*/ 	.word	0x000000ff
        /*08bc*/ 	.word	0x00000000
        /*08c0*/ 	.short	0x0101
        /*08c2*/ 	.byte	0x27
	.zero		1


	//   ....[123]....
        /*08c4*/ 	.word	0x00005a40
        /*08c8*/ 	.word	0x000000ff
        /*08cc*/ 	.word	0x00000130
        /*08d0*/ 	.short	0x010a
        /*08d2*/ 	.byte	0x15
	.zero		1


	//   ....[124]....
        /*08d4*/ 	.word	0x00005b80
        /*08d8*/ 	.word	0x000000ff
        /*08dc*/ 	.word	0x00000110
        /*08e0*/ 	.short	0x010b
        /*08e2*/ 	.byte	0x15
	.zero		1


	//   ....[125]....
        /*08e4*/ 	.word	0x00005b90
        /*08e8*/ 	.word	0x000000ff
        /*08ec*/ 	.word	0x00000000
        /*08f0*/ 	.short	0x0101
        /*08f2*/ 	.byte	0x34
	.zero		1


	//   ....[126]....
        /*08f4*/ 	.word	0x00005ba0
        /*08f8*/ 	.word	0x000000ff
        /*08fc*/ 	.word	0x00000138
        /*0900*/ 	.short	0x010a
        /*0902*/ 	.byte	0x15
	.zero		1


	//   ....[127]....
        /*0904*/ 	.word	0x00005d90
        /*0908*/ 	.word	0x000000ff
        /*090c*/ 	.word	0x00000118
        /*0910*/ 	.short	0x010b
        /*0912*/ 	.byte	0x15
	.zero		1


	//   ....[128]....
        /*0914*/ 	.word	0x00005da0
        /*0918*/ 	.word	0x000000ff
        /*091c*/ 	.word	0x00000000
        /*0920*/ 	.short	0x0101
        /*0922*/ 	.byte	0x26
	.zero		1


	//   ....[129]....
        /*0924*/ 	.word	0x00005dd0
        /*0928*/ 	.word	0x000000ff
        /*092c*/ 	.word	0x00000120
        /*0930*/ 	.short	0x010a
        /*0932*/ 	.byte	0x15
	.zero		1


	//   ....[130]....
        /*0934*/ 	.word	0x00005df0
        /*0938*/ 	.word	0x000000ff
        /*093c*/ 	.word	0x00000128
        /*0940*/ 	.short	0x010a
        /*0942*/ 	.byte	0x15
	.zero		1


	//   ....[131]....
        /*0944*/ 	.word	0x00005e10
        /*0948*/ 	.word	0x000000ff
        /*094c*/ 	.word	0x00000130
        /*0950*/ 	.short	0x010a
        /*0952*/ 	.byte	0x15
	.zero		1


	//   ....[132]....
        /*0954*/ 	.word	0x00005e50
        /*0958*/ 	.word	0x00000000
        /*095c*/ 	.word	0x00000138
        /*0960*/ 	.short	0x010a
        /*0962*/ 	.byte	0xff
	.zero		1


	//   ....[133]....
        /*0964*/ 	.word	0x00006160
        /*0968*/ 	.word	0x00000003
        /*096c*/ 	.word	0x00000150
        /*0970*/ 	.short	0x010a
        /*0972*/ 	.byte	0xff
	.zero		1


	//   ....[134]....
        /*0974*/ 	.word	0x000062e0
        /*0978*/ 	.word	0x00000000
        /*097c*/ 	.word	0x00000000
        /*0980*/ 	.short	0x0101
        /*0982*/ 	.byte	0xff
	.zero		1


	//   ....[135]....
        /*0984*/ 	.word	0x00006e00
        /*0988*/ 	.word	0x000000ff
        /*098c*/ 	.word	0x00000100
        /*0990*/ 	.short	0x010a
        /*0992*/ 	.byte	0x2c
	.zero		1


	//   ....[136]....
        /*0994*/ 	.word	0x00006e20
        /*0998*/ 	.word	0x00000064
        /*099c*/ 	.word	0x00000170
        /*09a0*/ 	.short	0x010a
        /*09a2*/ 	.byte	0xff
	.zero		1


	//   ....[137]....
        /*09a4*/ 	.word	0x00006f10
        /*09a8*/ 	.word	0x000000ff
        /*09ac*/ 	.word	0x00000100
        /*09b0*/ 	.short	0x010a
        /*09b2*/ 	.byte	0x2c
	.zero		1


	//   ....[138]....
        /*09b4*/ 	.word	0x00007000
        /*09b8*/ 	.word	0x00000064
        /*09bc*/ 	.word	0x00000170
        /*09c0*/ 	.short	0x010a
        /*09c2*/ 	.byte	0xff
	.zero		1


	//   ....[139]....
        /*09c4*/ 	.word	0x00007ad0
        /*09c8*/ 	.word	0x00000000
        /*09cc*/ 	.word	0x00000000
        /*09d0*/ 	.short	0x0101
        /*09d2*/ 	.byte	0xff
	.zero		1


	//   ....[140]....
        /*09d4*/ 	.word	0x00007ae0
        /*09d8*/ 	.word	0x00000003
        /*09dc*/ 	.word	0x00000100
        /*09e0*/ 	.short	0x010a
        /*09e2*/ 	.byte	0xff
	.zero		1


	//   ....[141]....
        /*09e4*/ 	.word	0x00007bc0
        /*09e8*/ 	.word	0x00000003
        /*09ec*/ 	.word	0x00000100
        /*09f0*/ 	.short	0x010a
        /*09f2*/ 	.byte	0xff
	.zero		1


	//   ....[142]....
        /*09f4*/ 	.word	0x00008730
        /*09f8*/ 	.word	0x00000066
        /*09fc*/ 	.word	0x00000000
        /*0a00*/ 	.short	0x0101
        /*0a02*/ 	.byte	0xff
	.zero		1


	//   ....[143]....
        /*0a04*/ 	.word	0x00008750
        /*0a08*/ 	.word	0x0000003e
        /*0a0c*/ 	.word	0x00000100
        /*0a10*/ 	.short	0x010a
        /*0a12*/ 	.byte	0xff
	.zero		1


	//   ....[144]....
        /*0a14*/ 	.word	0x00008820
        /*0a18*/ 	.word	0x0000003e
        /*0a1c*/ 	.word	0x00000100
        /*0a20*/ 	.short	0x010a
        /*0a22*/ 	.byte	0xff
	.zero		1


	//   ....[145]....
        /*0a24*/ 	.word	0x00009380
        /*0a28*/ 	.word	0x0000003e
        /*0a2c*/ 	.word	0x00000000
        /*0a30*/ 	.short	0x0101
        /*0a32*/ 	.byte	0xff
	.zero		1


	//   ....[146]....
        /*0a34*/ 	.word	0x000093a0
        /*0a38*/ 	.word	0x0000003d
        /*0a3c*/ 	.word	0x00000100
        /*0a40*/ 	.short	0x010a
        /*0a42*/ 	.byte	0xff
	.zero		1


	//   ....[147]....
        /*0a44*/ 	.word	0x00009470
        /*0a48*/ 	.word	0x0000003d
        /*0a4c*/ 	.word	0x00000100
        /*0a50*/ 	.short	0x010a
        /*0a52*/ 	.byte	0xff
	.zero		1


	//   ....[148]....
        /*0a54*/ 	.word	0x00009860
        /*0a58*/ 	.word	0x00000064
        /*0a5c*/ 	.word	0x00000000
        /*0a60*/ 	.short	0x0101
        /*0a62*/ 	.byte	0xff
	.zero		1


	//   ....[149]....
        /*0a64*/ 	.word	0x0000a020
        /*0a68*/ 	.word	0x00000002
        /*0a6c*/ 	.word	0x00000000
        /*0a70*/ 	.short	0x0101
        /*0a72*/ 	.byte	0xff
	.zero		1


	//   ....[150]....
        /*0a74*/ 	.word	0x0000a2c0
        /*0a78*/ 	.word	0x000000ff
        /*0a7c*/ 	.word	0x00000000
        /*0a80*/ 	.short	0x0101
        /*0a82*/ 	.byte	0x06
	.zero		1


	//   ....[151]....
        /*0a84*/ 	.word	0x0000a2e0
        /*0a88*/ 	.word	0x00000000
        /*0a8c*/ 	.word	0x000001c0
        /*0a90*/ 	.short	0x010a
        /*0a92*/ 	.byte	0xff
	.zero		1


	//   ....[152]....
        /*0a94*/ 	.word	0x0000a340
        /*0a98*/ 	.word	0x00000000
        /*0a9c*/ 	.word	0x00000080
        /*0aa0*/ 	.short	0x010a
        /*0aa2*/ 	.byte	0xff
	.zero		1


	//   ....[153]....
        /*0aa4*/ 	.word	0x0000a3a0
        /*0aa8*/ 	.word	0x00000000
        /*0aac*/ 	.word	0x00000080
        /*0ab0*/ 	.short	0x010a
        /*0ab2*/ 	.byte	0xff
	.zero		1


	//   ....[154]....
        /*0ab4*/ 	.word	0x0000a3f0
        /*0ab8*/ 	.word	0x00000003
        /*0abc*/ 	.word	0x00000150
        /*0ac0*/ 	.short	0x010a
        /*0ac2*/ 	.byte	0xff
	.zero		1


	//   ....[155]....
        /*0ac4*/ 	.word	0x0000a450
        /*0ac8*/ 	.word	0x00000000
        /*0acc*/ 	.word	0x00000000
        /*0ad0*/ 	.short	0x010a
        /*0ad2*/ 	.byte	0xff
	.zero		1


	//   ....[156]....
        /*0ad4*/ 	.word	0x0000a4b0
        /*0ad8*/ 	.word	0x00000000
        /*0adc*/ 	.word	0x00000000
        /*0ae0*/ 	.short	0x010a
        /*0ae2*/ 	.byte	0xff
	.zero		1


	//   ....[157]....
        /*0ae4*/ 	.word	0x0000a510
        /*0ae8*/ 	.word	0x00000000
        /*0aec*/ 	.word	0x00000000
        /*0af0*/ 	.short	0x010a
        /*0af2*/ 	.byte	0xff
	.zero		1


	//   ....[158]....
        /*0af4*/ 	.word	0x0000a570
        /*0af8*/ 	.word	0x00000000
        /*0afc*/ 	.word	0x00000000
        /*0b00*/ 	.short	0x010a
        /*0b02*/ 	.byte	0xff
	.zero		1


	//   ....[159]....
        /*0b04*/ 	.word	0x0000a5d0
        /*0b08*/ 	.word	0x00000000
        /*0b0c*/ 	.word	0x00000000
        /*0b10*/ 	.short	0x010a
        /*0b12*/ 	.byte	0xff
	.zero		1


	//   ....[160]....
        /*0b14*/ 	.word	0x0000a630
        /*0b18*/ 	.word	0x00000000
        /*0b1c*/ 	.word	0x00000000
        /*0b20*/ 	.short	0x010a
        /*0b22*/ 	.byte	0xff
	.zero		1


	//   ....[161]....
        /*0b24*/ 	.word	0x0000a690
        /*0b28*/ 	.word	0x00000000
        /*0b2c*/ 	.word	0x00000000
        /*0b30*/ 	.short	0x010a
        /*0b32*/ 	.byte	0xff
	.zero		1


	//   ....[162]....
        /*0b34*/ 	.word	0x0000a6f0
        /*0b38*/ 	.word	0x00000000
        /*0b3c*/ 	.word	0x00000000
        /*0b40*/ 	.short	0x010a
        /*0b42*/ 	.byte	0xff
	.zero		1


	//   ....[163]....
        /*0b44*/ 	.word	0x0000a750
        /*0b48*/ 	.word	0x00000000
        /*0b4c*/ 	.word	0x00000000
        /*0b50*/ 	.short	0x010a
        /*0b52*/ 	.byte	0xff
	.zero		1


	//   ....[164]....
        /*0b54*/ 	.word	0x0000a7b0
        /*0b58*/ 	.word	0x00000000
        /*0b5c*/ 	.word	0x00000000
        /*0b60*/ 	.short	0x010a
        /*0b62*/ 	.byte	0xff
	.zero		1


	//   ....[165]....
        /*0b64*/ 	.word	0x0000a810
        /*0b68*/ 	.word	0x00000000
        /*0b6c*/ 	.word	0x00000000
        /*0b70*/ 	.short	0x010a
        /*0b72*/ 	.byte	0xff
	.zero		1


	//   ....[166]....
        /*0b74*/ 	.word	0x0000a870
        /*0b78*/ 	.word	0x00000000
        /*0b7c*/ 	.word	0x00000000
        /*0b80*/ 	.short	0x010a
        /*0b82*/ 	.byte	0xff
	.zero		1


	//   ....[167]....
        /*0b84*/ 	.word	0x0000a8d0
        /*0b88*/ 	.word	0x00000000
        /*0b8c*/ 	.word	0x00000000
        /*0b90*/ 	.short	0x010a
        /*0b92*/ 	.byte	0xff
	.zero		1


	//   ....[168]....
        /*0b94*/ 	.word	0x0000a930
        /*0b98*/ 	.word	0x00000000
        /*0b9c*/ 	.word	0x00000000
        /*0ba0*/ 	.short	0x010a
        /*0ba2*/ 	.byte	0xff
	.zero		1


	//   ....[169]....
        /*0ba4*/ 	.word	0x0000a990
        /*0ba8*/ 	.word	0x00000000
        /*0bac*/ 	.word	0x00000000
        /*0bb0*/ 	.short	0x010a
        /*0bb2*/ 	.byte	0xff
	.zero		1


	//   ....[170]....
        /*0bb4*/ 	.word	0x0000a9e0
        /*0bb8*/ 	.word	0x00000002
        /*0bbc*/ 	.word	0x000001b0
        /*0bc0*/ 	.short	0x010a
        /*0bc2*/ 	.byte	0xff
	.zero		1


	//   ....[171]....
        /*0bc4*/ 	.word	0x0000aa40
        /*0bc8*/ 	.word	0x00000002
        /*0bcc*/ 	.word	0x00000160
        /*0bd0*/ 	.short	0x010a
        /*0bd2*/ 	.byte	0xff
	.zero		1


	//   ....[172]....
        /*0bd4*/ 	.word	0x0000aa90
        /*0bd8*/ 	.word	0x00000002
        /*0bdc*/ 	.word	0x00000150
        /*0be0*/ 	.short	0x010a
        /*0be2*/ 	.byte	0xff
	.zero		1


	//   ....[173]....
        /*0be4*/ 	.word	0x0000aaf0
        /*0be8*/ 	.word	0x00000000
        /*0bec*/ 	.word	0x00000160
        /*0bf0*/ 	.short	0x010a
        /*0bf2*/ 	.byte	0xff
	.zero		1


	//   ....[174]....
        /*0bf4*/ 	.word	0x0000ab50
        /*0bf8*/ 	.word	0x00000000
        /*0bfc*/ 	.word	0x00000008
        /*0c00*/ 	.short	0x010a
        /*0c02*/ 	.byte	0xff
	.zero		1


	//   ....[175]....
        /*0c04*/ 	.word	0x0000ac40
        /*0c08*/ 	.word	0x00000000
        /*0c0c*/ 	.word	0x00000008
        /*0c10*/ 	.short	0x010a
        /*0c12*/ 	.byte	0xff
	.zero		1


	//   ....[176]....
        /*0c14*/ 	.word	0x0000ac90
        /*0c18*/ 	.word	0x00000000
        /*0c1c*/ 	.word	0x00000150
        /*0c20*/ 	.short	0x010a
        /*0c22*/ 	.byte	0xff
	.zero		1


	//   ....[177]....
        /*0c24*/ 	.word	0x0000acf0
        /*0c28*/ 	.word	0x00000000
        /*0c2c*/ 	.word	0x00000190
        /*0c30*/ 	.short	0x010a
        /*0c32*/ 	.byte	0xff
	.zero		1


	//   ....[178]....
        /*0c34*/ 	.word	0x0000ad50
        /*0c38*/ 	.word	0x00000000
        /*0c3c*/ 	.word	0x00000000
        /*0c40*/ 	.short	0x010a
        /*0c42*/ 	.byte	0xff
	.zero		1


	//   ....[179]....
        /*0c44*/ 	.word	0x0000adb0
        /*0c48*/ 	.word	0x00000000
        /*0c4c*/ 	.word	0x00000000
        /*0c50*/ 	.short	0x010a
        /*0c52*/ 	.byte	0xff
	.zero		1


	//   ....[180]....
        /*0c54*/ 	.word	0x0000ae10
        /*0c58*/ 	.word	0x00000000
        /*0c5c*/ 	.word	0x00000000
        /*0c60*/ 	.short	0x010a
        /*0c62*/ 	.byte	0xff
	.zero		1


	//   ....[181]....
        /*0c64*/ 	.word	0x0000ae70
        /*0c68*/ 	.word	0x00000000
        /*0c6c*/ 	.word	0x00000000
        /*0c70*/ 	.short	0x010a
        /*0c72*/ 	.byte	0xff
	.zero		1


	//   ....[182]....
        /*0c74*/ 	.word	0x0000aed0
        /*0c78*/ 	.word	0x00000000
        /*0c7c*/ 	.word	0x000001d0
        /*0c80*/ 	.short	0x010a
        /*0c82*/ 	.byte	0xff
	.zero		1


	//   ....[183]....
        /*0c84*/ 	.word	0x0000af20
        /*0c88*/ 	.word	0x0000000c
        /*0c8c*/ 	.word	0x00000150
        /*0c90*/ 	.short	0x010a
        /*0c92*/ 	.byte	0xff
	.zero		1


	//   ....[184]....
        /*0c94*/ 	.word	0x0000af80
        /*0c98*/ 	.word	0x00000000
        /*0c9c*/ 	.word	0x00000148
        /*0ca0*/ 	.short	0x010a
        /*0ca2*/ 	.byte	0xff
	.zero		1


	//   ....[185]....
        /*0ca4*/ 	.word	0x0000afe0
        /*0ca8*/ 	.word	0x00000000
        /*0cac*/ 	.word	0x00000120
        /*0cb0*/ 	.short	0x010a
        /*0cb2*/ 	.byte	0xff
	.zero		1


	//   ....[186]....
        /*0cb4*/ 	.word	0x0000b040
        /*0cb8*/ 	.word	0x00000000
        /*0cbc*/ 	.word	0x00000128
        /*0cc0*/ 	.short	0x010a
        /*0cc2*/ 	.byte	0xff
	.zero		1


	//   ....[187]....
        /*0cc4*/ 	.word	0x0000b0a0
        /*0cc8*/ 	.word	0x00000000
        /*0ccc*/ 	.word	0x00000130
        /*0cd0*/ 	.short	0x010a
        /*0cd2*/ 	.byte	0xff
	.zero		1


	//   ....[188]....
        /*0cd4*/ 	.word	0x0000b100
        /*0cd8*/ 	.word	0x00000000
        /*0cdc*/ 	.word	0x00000138
        /*0ce0*/ 	.short	0x010a
        /*0ce2*/ 	.byte	0xff
	.zero		1


	//   ....[189]....
        /*0ce4*/ 	.word	0x0000b160
        /*0ce8*/ 	.word	0x00000000
        /*0cec*/ 	.word	0x00000120
        /*0cf0*/ 	.short	0x010a
        /*0cf2*/ 	.byte	0xff
	.zero		1


	//   ....[190]....
        /*0cf4*/ 	.word	0x0000b1c0
        /*0cf8*/ 	.word	0x00000000
        /*0cfc*/ 	.word	0x00000128
        /*0d00*/ 	.short	0x010a
        /*0d02*/ 	.byte	0xff
	.zero		1


	//   ....[191]....
        /*0d04*/ 	.word	0x0000b220
        /*0d08*/ 	.word	0x00000000
        /*0d0c*/ 	.word	0x00000130
        /*0d10*/ 	.short	0x010a
        /*0d12*/ 	.byte	0xff
	.zero		1


	//   ....[192]....
        /*0d14*/ 	.word	0x0000b270
        /*0d18*/ 	.word	0x00000003
        /*0d1c*/ 	.word	0x00000150
        /*0d20*/ 	.short	0x010a
        /*0d22*/ 	.byte	0xff
	.zero		1


	//   ....[193]....
        /*0d24*/ 	.word	0x0000b2d0
        /*0d28*/ 	.word	0x00000000
        /*0d2c*/ 	.word	0x00000100
        /*0d30*/ 	.short	0x010a
        /*0d32*/ 	.byte	0xff
	.zero		1


	//   ....[194]....
        /*0d34*/ 	.word	0x0000b320
        /*0d38*/ 	.word	0x00000064
        /*0d3c*/ 	.word	0x00000170
        /*0d40*/ 	.short	0x010a
        /*0d42*/ 	.byte	0xff
	.zero		1


	//   ....[195]....
        /*0d44*/ 	.word	0x0000b370
        /*0d48*/ 	.word	0x00000003
        /*0d4c*/ 	.word	0x00000100
        /*0d50*/ 	.short	0x010a
        /*0d52*/ 	.byte	0xff
	.zero		1


	//   ....[196]....
        /*0d54*/ 	.word	0x0000b3c0
        /*0d58*/ 	.word	0x0000003e
        /*0d5c*/ 	.word	0x00000100
        /*0d60*/ 	.short	0x010a
        /*0d62*/ 	.byte	0xff
	.zero		1


	//   ....[197]....
        /*0d64*/ 	.word	0x0000b410
        /*0d68*/ 	.word	0x0000003d
        /*0d6c*/ 	.word	0x00000100
        /*0d70*/ 	.short	0x010a
        /*0d72*/ 	.byte	0xff
	.zero		1


	//----- nvinfo : EIATTR_NUM_MBARRIERS
	.align		4
.L_47:
        /*0d74*/ 	.byte	0x03, 0x38
        /*0d76*/ 	.short	0x003b


	//----- nvinfo : EIATTR_EXIT_INSTR_OFFSETS
	.align		4
        /*0d78*/ 	.byte	0x04, 0x1c
        /*0d7a*/ 	.short	(.L_49 - .L_48)


	//   ....[0]....
.L_48:
        /*0d7c*/ 	.word	0x00003530


	//   ....[1]....
        /*0d80*/ 	.word	0x00003a20


	//   ....[2]....
        /*0d84*/ 	.word	0x00003a80


	//   ....[3]....
        /*0d88*/ 	.word	0x00004d20


	//   ....[4]....
        /*0d8c*/ 	.word	0x00005e80


	//   ....[5]....
        /*0d90*/ 	.word	0x00005ec0


	//   ....[6]....
        /*0d94*/ 	.word	0x0000a1c0


	//   ....[7]....
        /*0d98*/ 	.word	0x0000a230


	//   ....[8]....
        /*0d9c*/ 	.word	0x0000a260


	//   ....[9]....
        /*0da0*/ 	.word	0x0000a2d0


	//----- nvinfo : EIATTR_MAX_THREADS
	.align		4
.L_49:
        /*0da4*/ 	.byte	0x04, 0x05
        /*0da6*/ 	.short	(.L_51 - .L_50)
.L_50:
        /*0da8*/ 	.word	0x00000100
        /*0dac*/ 	.word	0x00000001
        /*0db0*/ 	.word	0x00000001


	//----- nvinfo : EIATTR_CRS_STACK_SIZE
	.align		4
.L_51:
        /*0db4*/ 	.byte	0x04, 0x1e
        /*0db6*/ 	.short	(.L_53 - .L_52)
.L_52:
        /*0db8*/ 	.word	0x00000000


	//----- nvinfo : EIATTR_CBANK_PARAM_SIZE
	.align		4
.L_53:
        /*0dbc*/ 	.byte	0x03, 0x19
        /*0dbe*/ 	.short	0x0800


	//----- nvinfo : EIATTR_PARAM_CBANK
	.align		4
        /*0dc0*/ 	.byte	0x04, 0x0a
        /*0dc2*/ 	.short	(.L_55 - .L_54)
	.align		4
.L_54:
        /*0dc4*/ 	.word	index@(.nv.constant0._ZN7cutlass13device_kernelINS_4gemm6kernel13GemmUniversalIN4cute5tupleIJiiiiEEENS1_10collective13CollectiveMmaINS1_35MainloopSm100TmaUmmaWarpSpecializedILi16ELi2ELi4ENS5_IJNS4_1CILi4EEENSA_ILi2EEENSA_ILi1EEEEEEEENS5_IJNSA_ILi256EEENSA_ILi128EEENSA_ILi32EEEEEENS_10bfloat16_tENS5_IJlSD_lEEESK_SL_NS4_8TiledMMAINS4_8MMA_AtomIJNS4_26SM100_MMA_F16BF16_2x1SM_SSISK_SK_fLi256ELi128ELNS4_4UMMA5MajorE0ELSQ_0ELNSP_7ScaleInE0ELSR_0EEEEEENS4_6LayoutINS5_IJSD_SD_SD_EEENS5_IJNSA_ILi0EEESW_SW_EEEEENS5_IJNS4_10UnderscoreESZ_SZ_EEEEENS4_28SM100_TMA_2SM_LOAD_MULTICASTENS4_14ComposedLayoutINS4_7SwizzleILi2ELi4ELi3EEENS4_18smem_ptr_flag_bitsILi16EEENSU_INS5_IJNSA_ILi8EEESI_EEENS5_IJSI_SD_EEEEEEEvNS4_8identityES12_S1C_vS1D_EENS_8epilogue10collective18CollectiveEpilogueINS1F_23Sm100TmaWarpSpecializedILi4ELi2ELi32ELb1ELb0EEEJNS5_IJSH_SH_SI_EEENS5_IJNSU_ISH_SD_EENSU_ISI_SD_EEEEESK_SL_SK_SL_NS1F_6fusion15FusionCallbacksIS1J_NS1O_17LinearCombinationISK_fSK_fLNS_15FloatRoundStyleE2EEES1K_S1N_JEEENS4_5SM1004TMEM4LOAD26SM100_TMEM_LOAD_32dp32b32xENS4_13SM90_TMA_LOADES1C_NS4_39AutoVectorizingCopyWithAssumedAlignmentILi128EEENS4_14SM90_TMA_STOREES1C_S20_S20_EEEvvEEEEvNT_6ParamsE)
        /*0dc8*/ 	.short	0x0380
        /*0dca*/ 	.short	0x0800


	//----- nvinfo : EIATTR_SW_WAR
	.align		4
.L_55:
        /*0dcc*/ 	.byte	0x04, 0x36
        /*0dce*/ 	.short	(.L_57 - .L_56)
.L_56:
        /*0dd0*/ 	.word	0x00000008
.L_57:


//--------------------- .nv.callgraph             --------------------------
	.section	.nv.callgraph,"",@"SHT_CUDA_CALLGRAPH"
	.align	4
	.sectionentsize	8
	.align		4
        /*0000*/ 	.word	0x00000000
	.align		4
        /*0004*/ 	.word	0xffffffff
	.align		4
        /*0008*/ 	.word	index@(_ZN7cutlass13device_kernelINS_4gemm6kernel13GemmUniversalIN4cute5tupleIJiiiiEEENS1_10collective13CollectiveMmaINS1_35MainloopSm100TmaUmmaWarpSpecializedILi16ELi2ELi4ENS5_IJNS4_1CILi4EEENSA_ILi2EEENSA_ILi1EEEEEEEENS5_IJNSA_ILi256EEENSA_ILi128EEENSA_ILi32EEEEEENS_10bfloat16_tENS5_IJlSD_lEEESK_SL_NS4_8TiledMMAINS4_8MMA_AtomIJNS4_26SM100_MMA_F16BF16_2x1SM_SSISK_SK_fLi256ELi128ELNS4_4UMMA5MajorE0ELSQ_0ELNSP_7ScaleInE0ELSR_0EEEEEENS4_6LayoutINS5_IJSD_SD_SD_EEENS5_IJNSA_ILi0EEESW_SW_EEEEENS5_IJNS4_10UnderscoreESZ_SZ_EEEEENS4_28SM100_TMA_2SM_LOAD_MULTICASTENS4_14ComposedLayoutINS4_7SwizzleILi2ELi4ELi3EEENS4_18smem_ptr_flag_bitsILi16EEENSU_INS5_IJNSA_ILi8EEESI_EEENS5_IJSI_SD_EEEEEEEvNS4_8identityES12_S1C_vS1D_EENS_8epilogue10collective18CollectiveEpilogueINS1F_23Sm100TmaWarpSpecializedILi4ELi2ELi32ELb1ELb0EEEJNS5_IJSH_SH_SI_EEENS5_IJNSU_ISH_SD_EENSU_ISI_SD_EEEEESK_SL_SK_SL_NS1F_6fusion15FusionCallbacksIS1J_NS1O_17LinearCombinationISK_fSK_fLNS_15FloatRoundStyleE2EEES1K_S1N_JEEENS4_5SM1004TMEM4LOAD26SM100_TMEM_LOAD_32dp32b32xENS4_13SM90_TMA_LOADES1C_NS4_39AutoVectorizingCopyWithAssumedAlignmentILi128EEENS4_14SM90_TMA_STOREES1C_S20_S20_EEEvvEEEEvNT_6ParamsE)
	.align		4
        /*000c*/ 	.word	index@(__assertfail)
	.align		4
        /*0010*/ 	.word	0x00000000
	.align		4
        /*0014*/ 	.word	0xfffffffe
	.align		4
        /*0018*/ 	.word	0x00000000
	.align		4
        /*001c*/ 	.word	0xfffffffd
	.align		4
        /*0020*/ 	.word	0x00000000
	.align		4
        /*0024*/ 	.word	0xfffffffc


//--------------------- .nv.constant4             --------------------------
	.section	.nv.constant4,"a",@progbits
	.align	8
	.align		8
.nv.constant4:
        /*0000*/ 	.dword	__assertfail
	.align		8
        /*0008*/ 	.dword	__unnamed_1
	.align		8
        /*0010*/ 	.dword	__unnamed_2
	.align		8
        /*0018*/ 	.dword	_ZN40_INTERNAL_2929ca5f_4_k_cu_2a2b6f77_325384cuda3std3__45__cpo5beginE
	.align		8
        /*0020*/ 	.dword	_ZN40_INTERNAL_2929ca5f_4_k_cu_2a2b6f77_325384cuda3std3__45__cpo3endE
	.align		8
        /*0028*/ 	.dword	_ZN40_INTERNAL_2929ca5f_4_k_cu_2a2b6f77_325384cuda3std3__45__cpo6cbeginE
	.align		8
        /*0030*/ 	.dword	_ZN40_INTERNAL_2929ca5f_4_k_cu_2a2b6f77_325384cuda3std3__45__cpo4cendE
	.align		8
        /*0038*/ 	.dword	_ZN40_INTERNAL_2929ca5f_4_k_cu_2a2b6f77_325384cuda3std3__442_GLOBAL__N__2929ca5f_4_k_cu_2a2b6f77_325386ignoreE
	.align		8
        /*0040*/ 	.dword	_ZN40_INTERNAL_2929ca5f_4_k_cu_2a2b6f77_325384cuda3std3__419piecewise_constructE
	.align		8
        /*0048*/ 	.dword	_ZN40_INTERNAL_2929ca5f_4_k_cu_2a2b6f77_325384cuda3std3__48in_placeE
	.align		8
        /*0050*/ 	.dword	_ZN40_INTERNAL_2929ca5f_4_k_cu_2a2b6f77_325384cuda3std6ranges3__45__cpo4swapE
	.align		8
        /*0058*/ 	.dword	_ZN40_INTERNAL_2929ca5f_4_k_cu_2a2b6f77_325384cuda3std6ranges3__45__cpo9iter_moveE
	.align		8
        /*0060*/ 	.dword	_ZN40_INTERNAL_2929ca5f_4_k_cu_2a2b6f77_325384cute7productE
	.align		8
        /*0068*/ 	.dword	_ZN40_INTERNAL_2929ca5f_4_k_cu_2a2b6f77_325384cute1_E
	.align		8
        /*0070*/ 	.dword	$str$25
	.align		8
        /*0078*/ 	.dword	$str$26
	.align		8
        /*0080*/ 	.dword	$str$27
	.align		8
        /*0088*/ 	.dword	$str$28


//--------------------- .text._ZN7cutlass13device_kernelINS_4gemm6kernel13GemmUniversalIN4cute5tupleIJiiiiEEENS1_10collective13CollectiveMmaINS1_35MainloopSm100TmaUmmaWarpSpecializedILi16ELi2ELi4ENS5_IJNS4_1CILi4EEENSA_ILi2EEENSA_ILi1EEEEEEEENS5_IJNSA_ILi256EEENSA_ILi128EEENSA_ILi32EEEEEENS_10bfloat16_tENS5_IJlSD_lEEESK_SL_NS4_8TiledMMAINS4_8MMA_AtomIJNS4_26SM100_MMA_F16BF16_2x1SM_SSISK_SK_fLi256ELi128ELNS4_4UMMA5MajorE0ELSQ_0ELNSP_7ScaleInE0ELSR_0EEEEEENS4_6LayoutINS5_IJSD_SD_SD_EEENS5_IJNSA_ILi0EEESW_SW_EEEEENS5_IJNS4_10UnderscoreESZ_SZ_EEEEENS4_28SM100_TMA_2SM_LOAD_MULTICASTENS4_14ComposedLayoutINS4_7SwizzleILi2ELi4ELi3EEENS4_18smem_ptr_flag_bitsILi16EEENSU_INS5_IJNSA_ILi8EEESI_EEENS5_IJSI_SD_EEEEEEEvNS4_8identityES12_S1C_vS1D_EENS_8epilogue10collective18CollectiveEpilogueINS1F_23Sm100TmaWarpSpecializedILi4ELi2ELi32ELb1ELb0EEEJNS5_IJSH_SH_SI_EEENS5_IJNSU_ISH_SD_EENSU_ISI_SD_EEEEESK_SL_SK_SL_NS1F_6fusion15FusionCallbacksIS1J_NS1O_17LinearCombinationISK_fSK_fLNS_15FloatRoundStyleE2EEES1K_S1N_JEEENS4_5SM1004TMEM4LOAD26SM100_TMEM_LOAD_32dp32b32xENS4_13SM90_TMA_LOADES1C_NS4_39AutoVectorizingCopyWithAssumedAlignmentILi128EEENS4_14SM90_TMA_STOREES1C_S20_S20_EEEvvEEEEvNT_6ParamsE --------------------------
	.section	.text._ZN7cutlass13device_kernelINS_4gemm6kernel13GemmUniversalIN4cute5tupleIJiiiiEEENS1_10collective13CollectiveMmaINS1_35MainloopSm100TmaUmmaWarpSpecializedILi16ELi2ELi4ENS5_IJNS4_1CILi4EEENSA_ILi2EEENSA_ILi1EEEEEEEENS5_IJNSA_ILi256EEENSA_ILi128EEENSA_ILi32EEEEEENS_10bfloat16_tENS5_IJlSD_lEEESK_SL_NS4_8TiledMMAINS4_8MMA_AtomIJNS4_26SM100_MMA_F16BF16_2x1SM_SSISK_SK_fLi256ELi128ELNS4_4UMMA5MajorE0ELSQ_0ELNSP_7ScaleInE0ELSR_0EEEEEENS4_6LayoutINS5_IJSD_SD_SD_EEENS5_IJNSA_ILi0EEESW_SW_EEEEENS5_IJNS4_10UnderscoreESZ_SZ_EEEEENS4_28SM100_TMA_2SM_LOAD_MULTICASTENS4_14ComposedLayoutINS4_7SwizzleILi2ELi4ELi3EEENS4_18smem_ptr_flag_bitsILi16EEENSU_INS5_IJNSA_ILi8EEESI_EEENS5_IJSI_SD_EEEEEEEvNS4_8identityES12_S1C_vS1D_EENS_8epilogue10collective18CollectiveEpilogueINS1F_23Sm100TmaWarpSpecializedILi4ELi2ELi32ELb1ELb0EEEJNS5_IJSH_SH_SI_EEENS5_IJNSU_ISH_SD_EENSU_ISI_SD_EEEEESK_SL_SK_SL_NS1F_6fusion15FusionCallbacksIS1J_NS1O_17LinearCombinationISK_fSK_fLNS_15FloatRoundStyleE2EEES1K_S1N_JEEENS4_5SM1004TMEM4LOAD26SM100_TMEM_LOAD_32dp32b32xENS4_13SM90_TMA_LOADES1C_NS4_39AutoVectorizingCopyWithAssumedAlignmentILi128EEENS4_14SM90_TMA_STOREES1C_S20_S20_EEEvvEEEEvNT_6ParamsE,"ax",@progbits
	.align	128
.text._ZN7cutlass13device_kernelINS_4gemm6kernel13GemmUniversalIN4cute5tupleIJiiiiEEENS1_10collective13CollectiveMmaINS1_35MainloopSm100TmaUmmaWarpSpecializedILi16ELi2ELi4ENS5_IJNS4_1CILi4EEENSA_ILi2EEENSA_ILi1EEEEEEEENS5_IJNSA_ILi256EEENSA_ILi128EEENSA_ILi32EEEEEENS_10bfloat16_tENS5_IJlSD_lEEESK_SL_NS4_8TiledMMAINS4_8MMA_AtomIJNS4_26SM100_MMA_F16BF16_2x1SM_SSISK_SK_fLi256ELi128ELNS4_4UMMA5MajorE0ELSQ_0ELNSP_7ScaleInE0ELSR_0EEEEEENS4_6LayoutINS5_IJSD_SD_SD_EEENS5_IJNSA_ILi0EEESW_SW_EEEEENS5_IJNS4_10UnderscoreESZ_SZ_EEEEENS4_28SM100_TMA_2SM_LOAD_MULTICASTENS4_14ComposedLayoutINS4_7SwizzleILi2ELi4ELi3EEENS4_18smem_ptr_flag_bitsILi16EEENSU_INS5_IJNSA_ILi8EEESI_EEENS5_IJSI_SD_EEEEEEEvNS4_8identityES12_S1C_vS1D_EENS_8epilogue10collective18CollectiveEpilogueINS1F_23Sm100TmaWarpSpecializedILi4ELi2ELi32ELb1ELb0EEEJNS5_IJSH_SH_SI_EEENS5_IJNSU_ISH_SD_EENSU_ISI_SD_EEEEESK_SL_SK_SL_NS1F_6fusion15FusionCallbacksIS1J_NS1O_17LinearCombinationISK_fSK_fLNS_15FloatRoundStyleE2EEES1K_S1N_JEEENS4_5SM1004TMEM4LOAD26SM100_TMEM_LOAD_32dp32b32xENS4_13SM90_TMA_LOADES1C_NS4_39AutoVectorizingCopyWithAssumedAlignmentILi128EEENS4_14SM90_TMA_STOREES1C_S20_S20_EEEvvEEEEvNT_6ParamsE:
        .type           _ZN7cutlass13device_kernelINS_4gemm6kernel13GemmUniversalIN4cute5tupleIJiiiiEEENS1_10collective13CollectiveMmaINS1_35MainloopSm100TmaUmmaWarpSpecializedILi16ELi2ELi4ENS5_IJNS4_1CILi4EEENSA_ILi2EEENSA_ILi1EEEEEEEENS5_IJNSA_ILi256EEENSA_ILi128EEENSA_ILi32EEEEEENS_10bfloat16_tENS5_IJlSD_lEEESK_SL_NS4_8TiledMMAINS4_8MMA_AtomIJNS4_26SM100_MMA_F16BF16_2x1SM_SSISK_SK_fLi256ELi128ELNS4_4UMMA5MajorE0ELSQ_0ELNSP_7ScaleInE0ELSR_0EEEEEENS4_6LayoutINS5_IJSD_SD_SD_EEENS5_IJNSA_ILi0EEESW_SW_EEEEENS5_IJNS4_10UnderscoreESZ_SZ_EEEEENS4_28SM100_TMA_2SM_LOAD_MULTICASTENS4_14ComposedLayoutINS4_7SwizzleILi2ELi4ELi3EEENS4_18smem_ptr_flag_bitsILi16EEENSU_INS5_IJNSA_ILi8EEESI_EEENS5_IJSI_SD_EEEEEEEvNS4_8identityES12_S1C_vS1D_EENS_8epilogue10collective18CollectiveEpilogueINS1F_23Sm100TmaWarpSpecializedILi4ELi2ELi32ELb1ELb0EEEJNS5_IJSH_SH_SI_EEENS5_IJNSU_ISH_SD_EENSU_ISI_SD_EEEEESK_SL_SK_SL_NS1F_6fusion15FusionCallbacksIS1J_NS1O_17LinearCombinationISK_fSK_fLNS_15FloatRoundStyleE2EEES1K_S1N_JEEENS4_5SM1004TMEM4LOAD26SM100_TMEM_LOAD_32dp32b32xENS4_13SM90_TMA_LOADES1C_NS4_39AutoVectorizingCopyWithAssumedAlignmentILi128EEENS4_14SM90_TMA_STOREES1C_S20_S20_EEEvvEEEEvNT_6ParamsE,@function
        .size           _ZN7cutlass13device_kernelINS_4gemm6kernel13GemmUniversalIN4cute5tupleIJiiiiEEENS1_10collective13CollectiveMmaINS1_35MainloopSm100TmaUmmaWarpSpecializedILi16ELi2ELi4ENS5_IJNS4_1CILi4EEENSA_ILi2EEENSA_ILi1EEEEEEEENS5_IJNSA_ILi256EEENSA_ILi128EEENSA_ILi32EEEEEENS_10bfloat16_tENS5_IJlSD_lEEESK_SL_NS4_8TiledMMAINS4_8MMA_AtomIJNS4_26SM100_MMA_F16BF16_2x1SM_SSISK_SK_fLi256ELi128ELNS4_4UMMA5MajorE0ELSQ_0ELNSP_7ScaleInE0ELSR_0EEEEEENS4_6LayoutINS5_IJSD_SD_SD_EEENS5_IJNSA_ILi0EEESW_SW_EEEEENS5_IJNS4_10UnderscoreESZ_SZ_EEEEENS4_28SM100_TMA_2SM_LOAD_MULTICASTENS4_14ComposedLayoutINS4_7SwizzleILi2ELi4ELi3EEENS4_18smem_ptr_flag_bitsILi16EEENSU_INS5_IJNSA_ILi8EEESI_EEENS5_IJSI_SD_EEEEEEEvNS4_8identityES12_S1C_vS1D_EENS_8epilogue10collective18CollectiveEpilogueINS1F_23Sm100TmaWarpSpecializedILi4ELi2ELi32ELb1ELb0EEEJNS5_IJSH_SH_SI_EEENS5_IJNSU_ISH_SD_EENSU_ISI_SD_EEEEESK_SL_SK_SL_NS1F_6fusion15FusionCallbacksIS1J_NS1O_17LinearCombinationISK_fSK_fLNS_15FloatRoundStyleE2EEES1K_S1N_JEEENS4_5SM1004TMEM4LOAD26SM100_TMEM_LOAD_32dp32b32xENS4_13SM90_TMA_LOADES1C_NS4_39AutoVectorizingCopyWithAssumedAlignmentILi128EEENS4_14SM90_TMA_STOREES1C_S20_S20_EEEvvEEEEvNT_6ParamsE,(.L_x_234 - _ZN7cutlass13device_kernelINS_4gemm6kernel13GemmUniversalIN4cute5tupleIJiiiiEEENS1_10collective13CollectiveMmaINS1_35MainloopSm100TmaUmmaWarpSpecializedILi16ELi2ELi4ENS5_IJNS4_1CILi4EEENSA_ILi2EEENSA_ILi1EEEEEEEENS5_IJNSA_ILi256EEENSA_ILi128EEENSA_ILi32EEEEEENS_10bfloat16_tENS5_IJlSD_lEEESK_SL_NS4_8TiledMMAINS4_8MMA_AtomIJNS4_26SM100_MMA_F16BF16_2x1SM_SSISK_SK_fLi256ELi128ELNS4_4UMMA5MajorE0ELSQ_0ELNSP_7ScaleInE0ELSR_0EEEEEENS4_6LayoutINS5_IJSD_SD_SD_EEENS5_IJNSA_ILi0EEESW_SW_EEEEENS5_IJNS4_10UnderscoreESZ_SZ_EEEEENS4_28SM100_TMA_2SM_LOAD_MULTICASTENS4_14ComposedLayoutINS4_7SwizzleILi2ELi4ELi3EEENS4_18smem_ptr_flag_bitsILi16EEENSU_INS5_IJNSA_ILi8EEESI_EEENS5_IJSI_SD_EEEEEEEvNS4_8identityES12_S1C_vS1D_EENS_8epilogue10collective18CollectiveEpilogueINS1F_23Sm100TmaWarpSpecializedILi4ELi2ELi32ELb1ELb0EEEJNS5_IJSH_SH_SI_EEENS5_IJNSU_ISH_SD_EENSU_ISI_SD_EEEEESK_SL_SK_SL_NS1F_6fusion15FusionCallbacksIS1J_NS1O_17LinearCombinationISK_fSK_fLNS_15FloatRoundStyleE2EEES1K_S1N_JEEENS4_5SM1004TMEM4LOAD26SM100_TMEM_LOAD_32dp32b32xENS4_13SM90_TMA_LOADES1C_NS4_39AutoVectorizingCopyWithAssumedAlignmentILi128EEENS4_14SM90_TMA_STOREES1C_S20_S20_EEEvvEEEEvNT_6ParamsE)
        .other          _ZN7cutlass13device_kernelINS_4gemm6kernel13GemmUniversalIN4cute5tupleIJiiiiEEENS1_10collective13CollectiveMmaINS1_35MainloopSm100TmaUmmaWarpSpecializedILi16ELi2ELi4ENS5_IJNS4_1CILi4EEENSA_ILi2EEENSA_ILi1EEEEEEEENS5_IJNSA_ILi256EEENSA_ILi128EEENSA_ILi32EEEEEENS_10bfloat16_tENS5_IJlSD_lEEESK_SL_NS4_8TiledMMAINS4_8MMA_AtomIJNS4_26SM100_MMA_F16BF16_2x1SM_SSISK_SK_fLi256ELi128ELNS4_4UMMA5MajorE0ELSQ_0ELNSP_7ScaleInE0ELSR_0EEEEEENS4_6LayoutINS5_IJSD_SD_SD_EEENS5_IJNSA_ILi0EEESW_SW_EEEEENS5_IJNS4_10UnderscoreESZ_SZ_EEEEENS4_28SM100_TMA_2SM_LOAD_MULTICASTENS4_14ComposedLayoutINS4_7SwizzleILi2ELi4ELi3EEENS4_18smem_ptr_flag_bitsILi16EEENSU_INS5_IJNSA_ILi8EEESI_EEENS5_IJSI_SD_EEEEEEEvNS4_8identityES12_S1C_vS1D_EENS_8epilogue10collective18CollectiveEpilogueINS1F_23Sm100TmaWarpSpecializedILi4ELi2ELi32ELb1ELb0EEEJNS5_IJSH_SH_SI_EEENS5_IJNSU_ISH_SD_EENSU_ISI_SD_EEEEESK_SL_SK_SL_NS1F_6fusion15FusionCallbacksIS1J_NS1O_17LinearCombinationISK_fSK_fLNS_15FloatRoundStyleE2EEES1K_S1N_JEEENS4_5SM1004TMEM4LOAD26SM100_TMEM_LOAD_32dp32b32xENS4_13SM90_TMA_LOADES1C_NS4_39AutoVectorizingCopyWithAssumedAlignmentILi128EEENS4_14SM90_TMA_STOREES1C_S20_S20_EEEvvEEEEvNT_6ParamsE,@"STO_CUDA_ENTRY STV_DEFAULT"
_ZN7cutlass13device_kernelINS_4gemm6kernel13GemmUniversalIN4cute5tupleIJiiiiEEENS1_10collective13CollectiveMmaINS1_35MainloopSm100TmaUmmaWarpSpecializedILi16ELi2ELi4ENS5_IJNS4_1CILi4EEENSA_ILi2EEENSA_ILi1EEEEEEEENS5_IJNSA_ILi256EEENSA_ILi128EEENSA_ILi32EEEEEENS_10bfloat16_tENS5_IJlSD_lEEESK_SL_NS4_8TiledMMAINS4_8MMA_AtomIJNS4_26SM100_MMA_F16BF16_2x1SM_SSISK_SK_fLi256ELi128ELNS4_4UMMA5MajorE0ELSQ_0ELNSP_7ScaleInE0ELSR_0EEEEEENS4_6LayoutINS5_IJSD_SD_SD_EEENS5_IJNSA_ILi0EEESW_SW_EEEEENS5_IJNS4_10UnderscoreESZ_SZ_EEEEENS4_28SM100_TMA_2SM_LOAD_MULTICASTENS4_14ComposedLayoutINS4_7SwizzleILi2ELi4ELi3EEENS4_18smem_ptr_flag_bitsILi16EEENSU_INS5_IJNSA_ILi8EEESI_EEENS5_IJSI_SD_EEEEEEEvNS4_8identityES12_S1C_vS1D_EENS_8epilogue10collective18CollectiveEpilogueINS1F_23Sm100TmaWarpSpecializedILi4ELi2ELi32ELb1ELb0EEEJNS5_IJSH_SH_SI_EEENS5_IJNSU_ISH_SD_EENSU_ISI_SD_EEEEESK_SL_SK_SL_NS1F_6fusion15FusionCallbacksIS1J_NS1O_17LinearCombinationISK_fSK_fLNS_15FloatRoundStyleE2EEES1K_S1N_JEEENS4_5SM1004TMEM4LOAD26SM100_TMEM_LOAD_32dp32b32xENS4_13SM90_TMA_LOADES1C_NS4_39AutoVectorizingCopyWithAssumedAlignmentILi128EEENS4_14SM90_TMA_STOREES1C_S20_S20_EEEvvEEEEvNT_6ParamsE:
[----:B------:R-:W1:Y:S01]  /*0000*/  LDC R1, c[0x0][0x37c] ;  /* 0x0000df00ff017b82 */ /* 0x000e620000000800 */
[----:B------:R-:W2:Y:S01]  /*0010*/  S2R R97, SR_TID.X ;  /* 0x0000000000617919 */ /* 0x000ea20000002100 */
[----:B------:R-:W3:Y:S06]  /*0020*/  LDCU.64 UR8, c[0x0][0x890] ;  /* 0x00011200ff0877ac */ /* 0x000eec0008000a00 */
[----:B------:R-:W4:Y:S01]  /*0030*/  S2UR UR52, SR_CgaCtaId ;  /* 0x00000000003479c3 */ /* 0x000f220000008800 */
[----:B------:R-:W-:Y:S02]  /*0040*/  PRMT R84, RZ, 0x7610, R84 ;  /* 0x00007610ff547816 */ /* 0x000fe40000000054 */
[----:B------:R-:W-:-:S02]  /*0050*/  ELECT P0, URZ, PT ;  /* 0x0000000000ff782f */ /* 0x000fc40003800000 */
[----:B---3--:R-:W-:-:S04]  /*0060*/  ISETP.NE.U32.AND P1, PT, RZ, UR8, PT ;  /* 0x00000008ff007c0c */ /* 0x008fc8000bf25070 */
[----:B------:R-:W-:Y:S01]  /*0070*/  ISETP.NE.AND.EX P2, PT, RZ, UR9, PT, P1 ;  /* 0x00000009ff007c0c */ /* 0x000fe2000bf45310 */
[----:B----4-:R-:W-:Y:S02]  /*0080*/  ULOP3.LUT UR34, UR52, 0x1, URZ, 0xc0, !UPT ;  /* 0x0000000134227892 */ /* 0x010fe4000f8ec0ff */
[----:B------:R-:W-:Y:S01]  /*0090*/  ULOP3.LUT UR33, UR52, 0x1, URZ, 0x3c, !UPT ;  /* 0x0000000134217892 */ /* 0x000fe2000f8e3cff */
[----:B--2---:R-:W-:-:S05]  /*00a0*/  SHF.R.U32.HI R85, RZ, 0x5, R97 ;  /* 0x00000005ff557819 */ /* 0x004fca0000011661 */
[----:B------:R-:W2:Y:S02]  /*00b0*/  SHFL.IDX PT, R0, R85, RZ, 0x1f ;  /* 0x00001fff55007589 */ /* 0x000ea400000e0000 */
[----:B--2---:R-:W-:Y:S02]  /*00c0*/  R2UR UR21, R0 ;  /* 0x00000000001572ca */ /* 0x004fe400000e0000 */
[----:B-1----:R-:W-:Y:S05]  /*00d0*/  @P2 BRA `(.L_x_0) ;  /* 0x0000000000302947 */ /* 0x002fea0003800000 */
[----:B------:R-:W1:Y:S02]  /*00e0*/  LDCU.64 UR4, c[0x0][0x888] ;  /* 0x00011100ff0477ac */ /* 0x000e640008000a00 */
[----:B-1----:R-:W-:-:S04]  /*00f0*/  UISETP.NE.U32.AND UP0, UPT, UR4, URZ, UPT ;  /* 0x000000ff0400728c */ /* 0x002fc8000bf05070 */
[----:B------:R-:W-:-:S09]  /*0100*/  UISETP.NE.AND.EX UP0, UPT, UR5, URZ, UPT, UP0 ;  /* 0x000000ff0500728c */ /* 0x000fd2000bf05300 */
[----:B------:R-:W-:Y:S05]  /*0110*/  BRA.U !UP0, `(.L_x_1) ;  /* 0x0000000108147547 */ /* 0x000fea000b800000 */
[----:B------:R-:W1:Y:S01]  /*0120*/  LDC.64 R2, c[0x0][0x888] ;  /* 0x00022200ff027b82 */ /* 0x000e620000000a00 */
[----:B------:R-:W1:Y:S02]  /*0130*/  LDCU.64 UR4, c[0x0][0x358] ;  /* 0x00006b00ff0477ac */ /* 0x000e640008000a00 */
[----:B-1----:R1:W5:Y:S01]  /*0140*/  LDG.E R41, desc[UR4][R2.64] ;  /* 0x0000000402297981 */ /* 0x002362000c1e1900 */
[----:B------:R-:W-:Y:S01]  /*0150*/  HFMA2 R84, -RZ, RZ, 0, 5.9604644775390625e-08 ;  /* 0x00000001ff547431 */ /* 0x000fe200000001ff */
[----:B------:R-:W-:Y:S05]  /*0160*/  BRA `(.L_x_0) ;  /* 0x00000000000c7947 */ /* 0x000fea0003800000 */
.L_x_1:
[----:B------:R-:W1:Y:S01]  /*0170*/  LDCU UR4, c[0x0][0x880] ;  /* 0x00011000ff0477ac */ /* 0x000e620008000800 */
[----:B------:R-:W-:Y:S01]  /*0180*/  HFMA2 R84, -RZ, RZ, 0, 5.9604644775390625e-08 ;  /* 0x00000001ff547431 */ /* 0x000fe200000001ff */
[----:B-1----:R-:W-:-:S07]  /*0190*/  MOV R41, UR4 ;  /* 0x0000000400297c02 */ /* 0x002fce0008000f00 */
.L_x_0:
[----:B------:R-:W2:Y:S02]  /*01a0*/  LDCU.64 UR4, c[0x0][0x8b0] ;  /* 0x00011600ff0477ac */ /* 0x000ea40008000a00 */
[----:B--2---:R-:W-:-:S04]  /*01b0*/  UISETP.NE.U32.AND UP0, UPT, UR4, URZ, UPT ;  /* 0x000000ff0400728c */ /* 0x004fc8000bf05070 */
[----:B------:R-:W-:-:S09]  /*01c0*/  UISETP.NE.AND.EX UP0, UPT, UR5, URZ, UPT, UP0 ;  /* 0x000000ff0500728c */ /* 0x000fd2000bf05300 */
[----:B------:R-:W-:Y:S05]  /*01d0*/  BRA.U UP0, `(.L_x_2) ;  /* 0x0000000100287547 */ /* 0x000fea000b800000 */
[----:B------:R-:W2:Y:S02]  /*01e0*/  LDCU.64 UR4, c[0x0][0x8a8] ;  /* 0x00011500ff0477ac */ /* 0x000ea40008000a00 */
[----:B--2---:R-:W-:-:S04]  /*01f0*/  UISETP.NE.U32.AND UP0, UPT, UR4, URZ, UPT ;  /* 0x000000ff0400728c */ /* 0x004fc8000bf05070 */
[----:B------:R-:W-:-:S09]  /*0200*/  UISETP.NE.AND.EX UP0, UPT, UR5, URZ, UPT, UP0 ;  /* 0x000000ff0500728c */ /* 0x000fd2000bf05300 */
[----:B------:R-:W-:Y:S05]  /*0210*/  BRA.U !UP0, `(.L_x_3) ;  /* 0x0000000108107547 */ /* 0x000fea000b800000 */
[----:B------:R-:W2:Y:S01]  /*0220*/  LDC.64 R38, c[0x0][0x8a8] ;  /* 0x00022a00ff267b82 */ /* 0x000ea20000000a00 */
[----:B------:R-:W2:Y:S02]  /*0230*/  LDCU.64 UR4, c[0x0][0x358] ;  /* 0x00006b00ff0477ac */ /* 0x000ea40008000a00 */
[----:B--2---:R2:W5:Y:S01]  /*0240*/  LDG.E R38, desc[UR4][R38.64] ;  /* 0x0000000426267981 */ /* 0x004562000c1e1900 */
[----:B------:R-:W-:Y:S05]  /*0250*/  BRA `(.L_x_2) ;  /* 0x0000000000087947 */ /* 0x000fea0003800000 */
.L_x_3:
[----:B------:R-:W2:Y:S02]  /*0260*/  LDCU UR4, c[0x0][0x8a0] ;  /* 0x00011400ff0477ac */ /* 0x000ea40008000800 */
[----:B--2---:R-:W-:Y:S02]  /*0270*/  MOV R38, UR4 ;  /* 0x0000000400267c02 */ /* 0x004fe40008000f00 */
.L_x_2:
[----:B------:R-:W-:Y:S01]  /*0280*/  IMAD.U32 R0, RZ, RZ, UR21 ;  /* 0x00000015ff007e24 */ /* 0x000fe2000f8e00ff */
[----:B------:R-:W-:Y:S04]  /*0290*/  BSSY.RECONVERGENT B0, `(.L_x_4) ;  /* 0x000000c000007945 */ /* 0x000fe80003800200 */
[C---:B------:R-:W-:Y:S02]  /*02a0*/  ISETP.NE.OR P3, PT, R0.reuse, 0x1, !P0 ;  /* 0x000000010000780c */ /* 0x040fe40004765670 */
[----:B------:R-:W-:-:S11]  /*02b0*/  ISETP.NE.OR P2, PT, R0, 0x3, !P0 ;  /* 0x000000030000780c */ /* 0x000fd60004745670 */
[----:B------:R-:W-:Y:S05]  /*02c0*/  @P3 BRA `(.L_x_5) ;  /* 0x0000000000203947 */ /* 0x000fea0003800000 */
[----:B------:R-:W3:Y:S02]  /*02d0*/  LDCU.64 UR4, c[0x0][0x348] ;  /* 0x00006900ff0477ac */ /* 0x000ee40008000a00 */
[----:B---3--:R-:W-:Y:S02]  /*02e0*/  UIADD3 UR6, UP1, UPT, UR4, 0x80, URZ ;  /* 0x0000008004067890 */ /* 0x008fe4000ff3e0ff */
[----:B------:R-:W-:Y:S02]  /*02f0*/  UIADD3 UR4, UP0, UPT, UR4, 0x180, URZ ;  /* 0x0000018004047890 */ /* 0x000fe4000ff1e0ff */
[----:B------:R-:W-:Y:S02]  /*0300*/  UIADD3.X UR7, UPT, UPT, URZ, UR5, URZ, UP1, !UPT ;  /* 0x00000005ff077290 */ /* 0x000fe40008ffe4ff */
[----:B------:R-:W-:-:S07]  /*0310*/  UIADD3.X UR5, UPT, UPT, URZ, UR5, URZ, UP0, !UPT ;  /* 0x00000005ff057290 */ /* 0x000fce00087fe4ff */
[----:B------:R3:W-:Y:S02]  /*0320*/  UTMACCTL.PF [UR6] ;  /* 0x00000000060079b9 */ /* 0x0007e40008040000 */
[----:B------:R3:W-:Y:S02]  /*0330*/  UTMACCTL.PF [UR4] ;  /* 0x00000000040079b9 */ /* 0x0007e40008040000 */
[----:B---3--:R-:W-:Y:S01]  /*0340*/  NOP ;  /* 0x0000000000007918 */ /* 0x008fe20000000000 */
.L_x_5:
[----:B------:R-:W-:Y:S05]  /*0350*/  BSYNC.RECONVERGENT B0 ;  /* 0x0000000000007941 */ /* 0x000fea0003800200 */
.L_x_4:
[----:B------:R-:W-:Y:S04]  /*0360*/  BSSY.RECONVERGENT B0, `(.L_x_6) ;  /* 0x000000a000007945 */ /* 0x000fe80003800200 */
        /* <DEDUP_REMOVED lines=9> */
.L_x_7:
[----:B------:R-:W-:Y:S05]  /*0400*/  BSYNC.RECONVERGENT B0 ;  /* 0x0000000000007941 */ /* 0x000fea0003800200 */
.L_x_6:
[----:B------:R-:W3:Y:S01]  /*0410*/  LDCU.64 UR4, c[0x0][0x888] ;  /* 0x00011100ff0477ac */ /* 0x000ee20008000a00 */
[----:B------:R-:W-:Y:S01]  /*0420*/  ISETP.NE.AND.EX P1, PT, RZ, UR9, PT, P1 ;  /* 0x00000009ff007c0c */ /* 0x000fe2000bf25310 */
[----:B------:R-:W-:Y:S01]  /*0430*/  UPLOP3.LUT UP5, UPT, UPT, UPT, UPT, 0x80, 0x8 ;  /* 0x000000000008789c */ /* 0x000fe20003faf070 */
[----:B---3--:R-:W-:-:S04]  /*0440*/  ISETP.NE.U32.AND P2, PT, RZ, UR4, PT ;  /* 0x00000004ff007c0c */ /* 0x008fc8000bf45070 */
[----:B------:R-:W-:-:S13]  /*0450*/  ISETP.NE.AND.EX P2, PT, RZ, UR5, PT, P2 ;  /* 0x00000005ff007c0c */ /* 0x000fda000bf45320 */
[----:B------:R-:W-:Y:S05]  /*0460*/  @P2 BRA P1, `(.L_x_8) ;  /* 0x0000000000282947 */ /* 0x000fea0000800000 */
[----:B------:R-:W-:Y:S01]  /*0470*/  UISETP.NE.U32.AND UP0, UPT, UR8, URZ, UPT ;  /* 0x000000ff0800728c */ /* 0x000fe2000bf05070 */
[----:B-----5:R-:W-:Y:S01]  /*0480*/  FSETP.NEU.AND P1, PT, R41, RZ, PT ;  /* 0x000000ff2900720b */ /* 0x020fe20003f2d000 */
[----:B------:R-:W-:Y:S02]  /*0490*/  UISETP.NE.U32.AND UP2, UPT, UR4, URZ, UPT ;  /* 0x000000ff0400728c */ /* 0x000fe4000bf45070 */
[----:B------:R-:W-:Y:S02]  /*04a0*/  UISETP.NE.AND.EX UP1, UPT, UR9, URZ, UPT, UP0 ;  /* 0x000000ff0900728c */ /* 0x000fe4000bf25300 */
[----:B------:R-:W-:-:S04]  /*04b0*/  UISETP.NE.AND.EX UP0, UPT, UR5, URZ, UPT, UP2 ;  /* 0x000000ff0500728c */ /* 0x000fc8000bf05320 */
[----:B------:R-:W-:-:S04]  /*04c0*/  USEL UR4, URZ, 0xffffffff, UP0 ;  /* 0xffffffffff047887 */ /* 0x000fc80008000000 */
[----:B------:R-:W-:Y:S01]  /*04d0*/  VOTEU.ANY UP0, P1 ;  /* 0x0000000000ff7886 */ /* 0x000fe20000800100 */
[----:B------:R-:W-:-:S04]  /*04e0*/  @!UP1 USEL UR4, URZ, 0xffffffff, UP0 ;  /* 0xffffffffff049887 */ /* 0x000fc80008000000 */
[----:B------:R-:W-:-:S04]  /*04f0*/  ULOP3.LUT UR4, UR4, 0x1, URZ, 0xc0, !UPT ;  /* 0x0000000104047892 */ /* 0x000fc8000f8ec0ff */
[----:B------:R-:W-:-:S11]  /*0500*/  UISETP.NE.U32.AND UP5, UPT, UR4, 0x1, UPT ;  /* 0x000000010400788c */ /* 0x000fd6000bfa5070 */
.L_x_8:
[----:B------:R-:W3:Y:S01]  /*0510*/  SHFL.IDX PT, R0, R85, RZ, 0x1f ;  /* 0x00001fff55007589 */ /* 0x000ee200000e0000 */
[----:B------:R-:W-:-:S04]  /*0520*/  UISETP.NE.AND UP0, UPT, UR21, 0x2, UPT ;  /* 0x000000021500788c */ /* 0x000fc8000bf05270 */
[----:B------:R-:W-:Y:S02]  /*0530*/  UISETP.EQ.AND UP1, UPT, UR34, URZ, !UP0 ;  /* 0x000000ff2200728c */ /* 0x000fe4000c722270 */
[----:B------:R-:W-:-:S04]  /*0540*/  USEL UR49, URZ, 0x1, UP0 ;  /* 0x00000001ff317887 */ /* 0x000fc80008000000 */
[----:B------:R-:W-:Y:S02]  /*0550*/  PLOP3.LUT P3, PT, P0, PT, UP1, 0x80, 0x8 ;  /* 0x000000000008781c */ /* 0x000fe4000076f018 */
[----:B---3--:R-:W-:-:S13]  /*0560*/  ISETP.NE.AND P1, PT, R0, RZ, PT ;  /* 0x000000ff0000720c */ /* 0x008fda0003f25270 */
[----:B------:R-:W-:Y:S05]  /*0570*/  @P1 BRA `(.L_x_9) ;  /* 0x0000000000c01947 */ /* 0x000fea0003800000 */
[----:B------:R-:W-:Y:S01]  /*0580*/  ELECT P1, URZ, PT ;  /* 0x0000000000ff782f */ /* 0x000fe20003820000 */
[----:B------:R-:W-:-:S12]  /*0590*/  BSSY.RECONVERGENT B0, `(.L_x_9) ;  /* 0x000002e000007945 */ /* 0x000fd80003800200 */
[----:B------:R-:W-:Y:S05]  /*05a0*/  @!P1 BRA `(.L_x_10) ;  /* 0x0000000000b09947 */ /* 0x000fea0003800000 */
[----:B------:R-:W-:Y:S01]  /*05b0*/  UMOV UR4, 0x400 ;  /* 0x0000040000047882 */ /* 0x000fe20000000000 */
[----:B------:R-:W-:Y:S01]  /*05c0*/  UMOV UR8, 0x1 ;  /* 0x0000000100087882 */ /* 0x000fe20000000000 */
[----:B------:R-:W-:Y:S01]  /*05d0*/  UMOV UR6, 0x3 ;  /* 0x0000000300067882 */ /* 0x000fe20000000000 */
[----:B------:R-:W-:Y:S02]  /*05e0*/  ULEA UR4, UR52, UR4, 0x18 ;  /* 0x0000000434047291 */ /* 0x000fe4000f8ec0ff */
[----:B------:R-:W-:-:S04]  /*05f0*/  UIADD3 UR8, UPT, UPT, -UR8, 0x100000, URZ ;  /* 0x0010000008087890 */ /* 0x000fc8000fffe1ff */
[----:B------:R-:W-:Y:S02]  /*0600*/  USHF.L.U32 UR9, UR8, 0xb, URZ ;  /* 0x0000000b08097899 */ /* 0x000fe400080006ff */
[----:B------:R-:W-:Y:S02]  /*0610*/  USHF.L.U32 UR8, UR8, 0x1, URZ ;  /* 0x0000000108087899 */ /* 0x000fe400080006ff */
[----:B------:R-:W-:-:S04]  /*0620*/  UIADD3 UR6, UPT, UPT, -UR6, 0x100000, URZ ;  /* 0x0010000006067890 */ /* 0x000fc8000fffe1ff */
[----:B------:R-:W-:Y:S02]  /*0630*/  USHF.L.U32 UR7, UR6, 0xb, URZ ;  /* 0x0000000b06077899 */ /* 0x000fe400080006ff */
[----:B------:R-:W-:Y:S01]  /*0640*/  USHF.L.U32 UR6, UR6, 0x1, URZ ;  /* 0x0000000106067899 */ /* 0x000fe200080006ff */
[----:B------:R-:W3:Y:S03]  /*0650*/  FENCE.VIEW.ASYNC.S ;  /* 0x00000000000073c6 */ /* 0x000ee60000000000 */
[----:B---3--:R3:W4:Y:S08]  /*0660*/  SYNCS.EXCH.64 URZ, [UR4], UR8 ;  /* 0x0000000804ff75b2 */ /* 0x0087300008000100 */
[----:B------:R3:W1:Y:S01]  /*0670*/  SYNCS.EXCH.64 URZ, [UR4+0x80], UR6 ;  /* 0x0000800604ff75b2 */ /* 0x0006620008000100 */
        /* <DEDUP_REMOVED lines=29> */
[----:B------:R3:W1:Y:S02]  /*0850*/  SYNCS.EXCH.64 URZ, [UR4+0xf8], UR6 ;  /* 0x0000f80604ff75b2 */ /* 0x0006640008000100 */
[----:B---34-:R-:W-:Y:S01]  /*0860*/  NOP ;  /* 0x0000000000007918 */ /* 0x018fe20000000000 */
.L_x_10:
[----:B------:R-:W-:Y:S05]  /*0870*/  BSYNC.RECONVERGENT B0 ;  /* 0x0000000000007941 */ /* 0x000fea0003800200 */
.L_x_9:
[----:B------:R-:W3:Y:S01]  /*0880*/  SHFL.IDX PT, R0, R85, RZ, 0x1f ;  /* 0x00001fff55007589 */ /* 0x000ee200000e0000 */
[----:B------:R-:W-:Y:S01]  /*0890*/  NOP ;  /* 0x0000000000007918 */ /* 0x000fe20000000000 */
[----:B---3--:R-:W-:-:S13]  /*08a0*/  ISETP.NE.AND P1, PT, R0, 0x1, PT ;  /* 0x000000010000780c */ /* 0x008fda0003f25270 */
[----:B------:R-:W-:Y:S05]  /*08b0*/  @P1 BRA `(.L_x_11) ;  /* 0x0000000000541947 */ /* 0x000fea0003800000 */
        /* <DEDUP_REMOVED lines=10> */
[----:B------:R-:W-:Y:S01]  /*0960*/  ELECT P1, URZ, PT ;  /* 0x0000000000ff782f */ /* 0x000fe20003820000 */
[----:B------:R-:W3:Y:S02]  /*0970*/  FENCE.VIEW.ASYNC.S ;  /* 0x00000000000073c6 */ /* 0x000ee40000000000 */
[----:B---3--:R3:W4:Y:S08]  /*0980*/  SYNCS.EXCH.64 URZ, [UR4+0x100], UR8 ;  /* 0x0001000804ff75b2 */ /* 0x0087300008000100 */
[----:B------:R3:W1:Y:S01]  /*0990*/  SYNCS.EXCH.64 URZ, [UR4+0x120], UR6 ;  /* 0x0001200604ff75b2 */ /* 0x0006620008000100 */
[----:B------:R3:W1:Y:S01]  /*09a0*/  SYNCS.EXCH.64 URZ, [UR4+0x108], UR8 ;  /* 0x0001080804ff75b2 */ /* 0x0006620008000100 */
[----:B------:R3:W1:Y:S01]  /*09b0*/  SYNCS.EXCH.64 URZ, [UR4+0x128], UR6 ;  /* 0x0001280604ff75b2 */ /* 0x0006620008000100 */
[----:B------:R3:W1:Y:S01]  /*09c0*/  SYNCS.EXCH.64 URZ, [UR4+0x110], UR8 ;  /* 0x0001100804ff75b2 */ /* 0x0006620008000100 */
[----:B------:R3:W1:Y:S01]  /*09d0*/  SYNCS.EXCH.64 URZ, [UR4+0x130], UR6 ;  /* 0x0001300604ff75b2 */ /* 0x0006620008000100 */
[----:B------:R3:W1:Y:S01]  /*09e0*/  SYNCS.EXCH.64 URZ, [UR4+0x118], UR8 ;  /* 0x0001180804ff75b2 */ /* 0x0006620008000100 */
[----:B------:R3:W1:Y:S01]  /*09f0*/  SYNCS.EXCH.64 URZ, [UR4+0x138], UR6 ;  /* 0x0001380604ff75b2 */ /* 0x0006620008000100 */
[----:B------:R-:W-:Y:S01]  /*0a00*/  NOP ;  /* 0x0000000000007918 */ /* 0x000fe20000000000 */
.L_x_11:
[----:B------:R-:W2:Y:S01]  /*0a10*/  SHFL.IDX PT, R0, R85, RZ, 0x1f ;  /* 0x00001fff55007589 */ /* 0x000ea200000e0000 */
[----:B------:R-:W-:Y:S01]  /*0a20*/  NOP ;  /* 0x0000000000007918 */ /* 0x000fe20000000000 */
[----:B--2---:R-:W-:-:S13]  /*0a30*/  ISETP.NE.AND P1, PT, R0, 0x3, PT ;  /* 0x000000030000780c */ /* 0x004fda0003f25270 */
[----:B------:R-:W-:Y:S05]  /*0a40*/  @P1 BRA `(.L_x_12) ;  /* 0x00000000002c1947 */ /* 0x000fea0003800000 */
[----:B---3--:R-:W-:Y:S01]  /*0a50*/  UMOV UR6, 0x400 ;  /* 0x0000040000067882 */ /* 0x008fe20000000000 */
[----:B------:R-:W-:Y:S01]  /*0a60*/  UMOV UR4, 0x20 ;  /* 0x0000002000047882 */ /* 0x000fe20000000000 */
[----:B------:R-:W-:Y:S02]  /*0a70*/  ULEA UR6, UR52, UR6, 0x18 ;  /* 0x0000000634067291 */ /* 0x000fe4000f8ec0ff */
[----:B------:R-:W-:-:S04]  /*0a80*/  UIADD3 UR4, UPT, UPT, -UR4, 0x100000, URZ ;  /* 0x0010000004047890 */ /* 0x000fc8000fffe1ff */
[----:B------:R-:W-:Y:S02]  /*0a90*/  USHF.L.U32 UR5, UR4, 0xb, URZ ;  /* 0x0000000b04057899 */ /* 0x000fe400080006ff */
[----:B------:R-:W-:Y:S01]  /*0aa0*/  USHF.L.U32 UR4, UR4, 0x1, URZ ;  /* 0x0000000104047899 */ /* 0x000fe200080006ff */
[----:B------:R-:W-:Y:S01]  /*0ab0*/  ELECT P1, URZ, PT ;  /* 0x0000000000ff782f */ /* 0x000fe20003820000 */
[----:B------:R-:W2:Y:S10]  /*0ac0*/  FENCE.VIEW.ASYNC.S ;  /* 0x00000000000073c6 */ /* 0x000eb40000000000 */
[----:B--2---:R2:W3:Y:S01]  /*0ad0*/  SYNCS.EXCH.64 URZ, [UR6+0x140], UR4 ;  /* 0x0001400406ff75b2 */ /* 0x0044e20008000100 */
[----:B------:R2:W1:Y:S01]  /*0ae0*/  SYNCS.EXCH.64 URZ, [UR6+0x148], UR4 ;  /* 0x0001480406ff75b2 */ /* 0x0004620008000100 */
[----:B------:R-:W-:Y:S01]  /*0af0*/  NOP ;  /* 0x0000000000007918 */ /* 0x000fe20000000000 */
.L_x_12:
[----:B------:R-:W4:Y:S01]  /*0b00*/  SHFL.IDX PT, R0, R85, RZ, 0x1f ;  /* 0x00001fff55007589 */ /* 0x000f2200000e0000 */
[----:B------:R-:W-:Y:S01]  /*0b10*/  NOP ;  /* 0x0000000000007918 */ /* 0x000fe20000000000 */
[----:B----4-:R-:W-:-:S13]  /*0b20*/  ISETP.NE.AND P1, PT, R0, 0x4, PT ;  /* 0x000000040000780c */ /* 0x010fda0003f25270 */
[----:B------:R-:W-:Y:S05]  /*0b30*/  @P1 BRA `(.L_x_13) ;  /* 0x0000000000481947 */ /* 0x000fea0003800000 */
[----:B--23--:R-:W-:Y:S01]  /*0b40*/  UMOV UR4, 0x720 ;  /* 0x0000072000047882 */ /* 0x00cfe20000000000 */
[----:B------:R-:W-:Y:S01]  /*0b50*/  UMOV UR6, 0x400 ;  /* 0x0000040000067882 */ /* 0x000fe20000000000 */
[----:B------:R-:W-:Y:S01]  /*0b60*/  USEL UR4, UR4, 0x620, UP5 ;  /* 0x0000062004047887 */ /* 0x000fe2000a800000 */
        /* <DEDUP_REMOVED lines=9> */
[----:B------:R-:W2:Y:S02]  /*0c00*/  FENCE.VIEW.ASYNC.S ;  /* 0x00000000000073c6 */ /* 0x000ea40000000000 */
[----:B--2---:R4:W2:Y:S08]  /*0c10*/  SYNCS.EXCH.64 URZ, [UR6+0x150], UR8 ;  /* 0x0001500806ff75b2 */ /* 0x0048b00008000100 */
[----:B------:R4:W3:Y:S01]  /*0c20*/  SYNCS.EXCH.64 URZ, [UR6+0x160], UR4 ;  /* 0x0001600406ff75b2 */ /* 0x0008e20008000100 */
[----:B------:R4:W1:Y:S01]  /*0c30*/  SYNCS.EXCH.64 URZ, [UR6+0x158], UR8 ;  /* 0x0001580806ff75b2 */ /* 0x0008620008000100 */
[----:B------:R4:W1:Y:S02]  /*0c40*/  SYNCS.EXCH.64 URZ, [UR6+0x168], UR4 ;  /* 0x0001680406ff75b2 */ /* 0x0008640008000100 */
[----:B----4-:R-:W-:Y:S01]  /*0c50*/  NOP ;  /* 0x0000000000007918 */ /* 0x010fe20000000000 */
.L_x_13:
[----:B------:R-:W4:Y:S01]  /*0c60*/  SHFL.IDX PT, R0, R85, RZ, 0x1f ;  /* 0x00001fff55007589 */ /* 0x000f2200000e0000 */
[----:B------:R-:W-:Y:S01]  /*0c70*/  NOP ;  /* 0x0000000000007918 */ /* 0x000fe20000000000 */
[----:B----4-:R-:W-:-:S13]  /*0c80*/  ISETP.NE.AND P1, PT, R0, 0x5, PT ;  /* 0x000000050000780c */ /* 0x010fda0003f25270 */
[----:B------:R-:W-:Y:S05]  /*0c90*/  @P1 BRA `(.L_x_14) ;  /* 0x0000000000541947 */ /* 0x000fea0003800000 */
[----:B--23--:R-:W-:Y:S01]  /*0ca0*/  UMOV UR4, 0x400 ;  /* 0x0000040000047882 */ /* 0x00cfe20000000000 */
        /* <DEDUP_REMOVED lines=14> */
[----:B------:R4:W1:Y:S01]  /*0d90*/  SYNCS.EXCH.64 URZ, [UR4+0x198], UR8 ;  /* 0x0001980804ff75b2 */ /* 0x0008620008000100 */
[----:B------:R4:W1:Y:S01]  /*0da0*/  SYNCS.EXCH.64 URZ, [UR4+0x180], UR6 ;  /* 0x0001800604ff75b2 */ /* 0x0008620008000100 */
[----:B------:R4:W1:Y:S01]  /*0db0*/  SYNCS.EXCH.64 URZ, [UR4+0x1a0], UR8 ;  /* 0x0001a00804ff75b2 */ /* 0x0008620008000100 */
[----:B------:R4:W1:Y:S01]  /*0dc0*/  SYNCS.EXCH.64 URZ, [UR4+0x188], UR6 ;  /* 0x0001880604ff75b2 */ /* 0x0008620008000100 */
[----:B------:R4:W1:Y:S02]  /*0dd0*/  SYNCS.EXCH.64 URZ, [UR4+0x1a8], UR8 ;  /* 0x0001a80804ff75b2 */ /* 0x0008640008000100 */
[----:B----4-:R-:W-:Y:S01]  /*0de0*/  NOP ;  /* 0x0000000000007918 */ /* 0x010fe20000000000 */
.L_x_14:
[----:B------:R-:W4:Y:S01]  /*0df0*/  SHFL.IDX PT, R0, R85, RZ, 0x1f ;  /* 0x00001fff55007589 */ /* 0x000f2200000e0000 */
[----:B------:R-:W-:Y:S01]  /*0e00*/  ISETP.NE.OR P0, PT, RZ, UR21, !P0 ;  /* 0x00000015ff007c0c */ /* 0x000fe2000c705670 */
[----:B------:R-:W-:Y:S01]  /*0e10*/  NOP ;  /* 0x0000000000007918 */ /* 0x000fe20000000000 */
[----:B----4-:R-:W-:-:S13]  /*0e20*/  ISETP.NE.AND P1, PT, R0, 0x3, PT ;  /* 0x000000030000780c */ /* 0x010fda0003f25270 */
[----:B------:R-:W-:Y:S05]  /*0e30*/  @P1 BRA `(.L_x_15) ;  /* 0x0000000000341947 */ /* 0x000fea0003800000 */
[----:B--23--:R-:W-:Y:S01]  /*0e40*/  UMOV UR4, 0x400 ;  /* 0x0000040000047882 */ /* 0x00cfe20000000000 */
[----:B------:R-:W-:Y:S01]  /*0e50*/  UMOV UR6, 0x20 ;  /* 0x0000002000067882 */ /* 0x000fe20000000000 */
[----:B------:R-:W-:Y:S02]  /*0e60*/  ULEA UR4, UR52, UR4, 0x18 ;  /* 0x0000000434047291 */ /* 0x000fe4000f8ec0ff */
[----:B------:R-:W-:-:S04]  /*0e70*/  UIADD3 UR6, UPT, UPT, -UR6, 0x100000, URZ ;  /* 0x0010000006067890 */ /* 0x000fc8000fffe1ff */
[----:B------:R-:W-:Y:S02]  /*0e80*/  USHF.L.U32 UR7, UR6, 0xb, URZ ;  /* 0x0000000b06077899 */ /* 0x000fe400080006ff */
[----:B------:R-:W-:Y:S01]  /*0e90*/  USHF.L.U32 UR6, UR6, 0x1, URZ ;  /* 0x0000000106067899 */ /* 0x000fe200080006ff */
[----:B------:R-:W-:Y:S01]  /*0ea0*/  ELECT P1, URZ, PT ;  /* 0x0000000000ff782f */ /* 0x000fe20003820000 */
[----:B------:R-:W2:Y:S10]  /*0eb0*/  FENCE.VIEW.ASYNC.S ;  /* 0x00000000000073c6 */ /* 0x000eb40000000000 */
[----:B--2---:R4:W2:Y:S01]  /*0ec0*/  SYNCS.EXCH.64 URZ, [UR4+0x1b0], UR6 ;  /* 0x0001b00604ff75b2 */ /* 0x0048a20008000100 */
[----:B------:R4:W3:Y:S01]  /*0ed0*/  SYNCS.EXCH.64 URZ, [UR4+0x1c0], UR6 ;  /* 0x0001c00604ff75b2 */ /* 0x0008e20008000100 */
[----:B------:R4:W1:Y:S01]  /*0ee0*/  SYNCS.EXCH.64 URZ, [UR4+0x1b8], UR6 ;  /* 0x0001b80604ff75b2 */ /* 0x0008620008000100 */
[----:B------:R4:W1:Y:S02]  /*0ef0*/  SYNCS.EXCH.64 URZ, [UR4+0x1c8], UR6 ;  /* 0x0001c80604ff75b2 */ /* 0x0008640008000100 */
[----:B----4-:R-:W-:Y:S01]  /*0f00*/  NOP ;  /* 0x0000000000007918 */ /* 0x010fe20000000000 */
.L_x_15:
[----:B------:R-:W-:Y:S01]  /*0f10*/  VOTEU.ALL UP0, P0 ;  /* 0x0000000000ff7886 */ /* 0x000fe20000000000 */
[----:B--23--:R-:W-:Y:S01]  /*0f20*/  UMOV UR4, 0x20 ;  /* 0x0000002000047882 */ /* 0x00cfe20000000000 */
[----:B------:R-:W2:Y:S01]  /*0f30*/  LDCU UR35, c[0x0][0x36c] ;  /* 0x00006d80ff2377ac */ /* 0x000ea20008000800 */
[----:B------:R-:W-:Y:S01]  /*0f40*/  NOP ;  /* 0x0000000000007918 */ /* 0x000fe20000000000 */
[----:B------:R-:W-:Y:S01]  /*0f50*/  LOP3.LUT R0, R97, 0x1f, RZ, 0xc0, !PT ;  /* 0x0000001f61007812 */ /* 0x000fe200078ec0ff */
[----:B------:R-:W-:Y:S01]  /*0f60*/  @!UP0 UMOV UR6, 0x400 ;  /* 0x0000040000068882 */ /* 0x000fe20000000000 */
[----:B------:R-:W-:-:S04]  /*0f70*/  @!UP0 UIADD3 UR4, UPT, UPT, -UR4, 0x100000, URZ ;  /* 0x0010000004048890 */ /* 0x000fc8000fffe1ff */
[----:B------:R-:W-:Y:S02]  /*0f80*/  @!UP0 USHF.L.U32 UR5, UR4, 0xb, URZ ;  /* 0x0000000b04058899 */ /* 0x000fe400080006ff */
[----:B------:R-:W-:Y:S02]  /*0f90*/  @!UP0 USHF.L.U32 UR4, UR4, 0x1, URZ ;  /* 0x0000000104048899 */ /* 0x000fe400080006ff */
[----:B------:R-:W-:Y:S01]  /*0fa0*/  @!UP0 ULEA UR6, UR52, UR6, 0x18 ;  /* 0x0000000634068291 */ /* 0x000fe2000f8ec0ff */
[----:B------:R-:W-:Y:S01]  /*0fb0*/  VOTEU.ALL UP0, P0 ;  /* 0x0000000000ff7886 */ /* 0x000fe20000000000 */
[----:B------:R-:W-:Y:S02]  /*0fc0*/  UISETP.NE.AND UP6, UPT, UR21, URZ, UPT ;  /* 0x000000ff1500728c */ /* 0x000fe4000bfc5270 */
[----:B--2---:R-:W-:Y:S01]  /*0fd0*/  UISETP.EQ.U32.AND UP1, UPT, UR35, 0x1, UPT ;  /* 0x000000012300788c */ /* 0x004fe2000bf22070 */
[----:B------:R-:W2:Y:S07]  /*0fe0*/  FENCE.VIEW.ASYNC.S ;  /* 0x00000000000073c6 */ /* 0x000eae0000000000 */
[----:B--2---:R2:W3:Y:S01]  /*0ff0*/  @!UP0 SYNCS.EXCH.64 URZ, [UR6+0x1d0], UR4 ;  /* 0x0001d00406ff85b2 */ /* 0x0044e20008000100 */
[----:B------:R-:W-:Y:S05]  /*1000*/  BRA.U !UP1, `(.L_x_16) ;  /* 0x0000000109087547 */ /* 0x000fea000b800000 */
[----:B-1-3--:R-:W-:Y:S01]  /*1010*/  UCGABAR_ARV ;  /* 0x00000000000079c7 */ /* 0x00afe20008000000 */
[----:B------:R-:W-:Y:S05]  /*1020*/  BRA `(.L_x_17) ;  /* 0x0000000000047947 */ /* 0x000fea0003800000 */
.L_x_16:
[----:B-1-3--:R-:W-:Y:S01]  /*1030*/  NOP ;  /* 0x0000000000007918 */ /* 0x00afe20000000000 */
.L_x_17:
[----:B------:R-:W1:Y:S01]  /*1040*/  S2UR UR20, SR_CTAID.Y ;  /* 0x00000000001479c3 */ /* 0x000e620000002600 */
[----:B------:R-:W-:-:S05]  /*1050*/  CS2R.32 R86, SR_CgaSize ;  /* 0x0000000000567805 */ /* 0x000fca0000008a00 */
[----:B------:R-:W-:-:S05]  /*1060*/  IMAD R86, R86, -0xa0, RZ ;  /* 0xffffff6056567824 */ /* 0x000fca00078e02ff */
[----:B--2---:R-:W-:-:S14]  /*1070*/  R2UR UR4, R86 ;  /* 0x00000000560472ca */ /* 0x004fdc00000e0000 */
[----:B------:R-:W2:Y:S01]  /*1080*/  LDCU UR4, c[0x0][UR4+0x2b4] ;  /* 0x00005680040477ac */ /* 0x000ea20008000800 */
[----:B------:R-:W-:-:S05]  /*1090*/  CS2R.32 R86, SR_CgaSize ;  /* 0x0000000000567805 */ /* 0x000fca0000008a00 */
[----:B------:R-:W-:-:S05]  /*10a0*/  IMAD R86, R86, -0xa0, RZ ;  /* 0xffffff6056567824 */ /* 0x000fca00078e02ff */
[----:B------:R-:W-:-:S14]  /*10b0*/  R2UR UR5, R86 ;  /* 0x00000000560572ca */ /* 0x000fdc00000e0000 */
[----:B------:R-:W3:Y:S01]  /*10c0*/  LDCU UR5, c[0x0][UR5+0x2b0] ;  /* 0x00005600050577ac */ /* 0x000ee20008000800 */
[----:B------:R-:W4:Y:S01]  /*10d0*/  S2UR UR27, SR_CTAID.X ;  /* 0x00000000001b79c3 */ /* 0x000f220000002500 */
[----:B------:R-:W-:-:S05]  /*10e0*/  CS2R.32 R86, SR_CgaSize ;  /* 0x0000000000567805 */ /* 0x000fca0000008a00 */
[----:B------:R-:W-:-:S05]  /*10f0*/  IMAD R86, R86, -0xa0, RZ ;  /* 0xffffff6056567824 */ /* 0x000fca00078e02ff */
[----:B------:R-:W-:-:S14]  /*1100*/  R2UR UR8, R86 ;  /* 0x00000000560872ca */ /* 0x000fdc00000e0000 */
[----:B------:R-:W3:Y:S01]  /*1110*/  LDCU UR8, c[0x0][UR8+0x2a4] ;  /* 0x00005480080877ac */ /* 0x000ee20008000800 */
[----:B------:R-:W-:-:S05]  /*1120*/  CS2R.32 R86, SR_CgaSize ;  /* 0x0000000000567805 */ /* 0x000fca0000008a00 */
[----:B------:R-:W-:-:S05]  /*1130*/  IMAD R86, R86, -0xa0, RZ ;  /* 0xffffff6056567824 */ /* 0x000fca00078e02ff */
[----:B------:R-:W-:-:S14]  /*1140*/  R2UR UR63, R86 ;  /* 0x00000000563f72ca */ /* 0x000fdc00000e0000 */
[----:B------:R-:W3:Y:S01]  /*1150*/  LDCU UR63, c[0x0][UR63+0x2a0] ;  /* 0x000054003f3f77ac */ /* 0x000ee20008000800 */
[----:B------:R-:W-:Y:S02]  /*1160*/  ULOP3.LUT UR7, UR52, 0x3, URZ, 0xc0, !UPT ;  /* 0x0000000334077892 */ /* 0x000fe4000f8ec0ff */
[----:B------:R-:W-:Y:S02]  /*1170*/  USHF.R.U32.HI UR12, URZ, 0x1, UR52 ;  /* 0x00000001ff0c7899 */ /* 0x000fe40008011634 */
[----:B------:R-:W-:Y:S02]  /*1180*/  UISETP.GT.U32.AND UP1, UPT, UR7, 0xffff, UPT ;  /* 0x0000ffff0700788c */ /* 0x000fe4000bf24070 */
[----:B------:R-:W-:Y:S01]  /*1190*/  USHF.R.U32.HI UR11, URZ, 0x2, UR52 ;  /* 0x00000002ff0b7899 */ /* 0x000fe20008011634 */
[----:B-1----:R-:W-:Y:S01]  /*11a0*/  I2FP.F32.U32 R2, UR20 ;  /* 0x0000001400027c45 */ /* 0x002fe20008201000 */
[----:B------:R-:W-:Y:S01]  /*11b0*/  USHF.L.U32 UR41, UR52, 0x9, URZ ;  /* 0x0000000934297899 */ /* 0x000fe200080006ff */
[----:B------:R-:W1:Y:S03]  /*11c0*/  LDCU UR24, c[0x0][0xb24] ;  /* 0x00016480ff1877ac */ /* 0x000e660008000800 */
[----:B--2---:R-:W-:Y:S01]  /*11d0*/  FMUL R2, R2, UR4 ;  /* 0x0000000402027c20 */ /* 0x004fe20008400000 */
[----:B------:R-:W-:Y:S01]  /*11e0*/  ULOP3.LUT UR4, UR52, 0x4, URZ, 0xc0, !UPT ;  /* 0x0000000434047892 */ /* 0x000fe2000f8ec0ff */
[----:B----4-:R-:W-:Y:S01]  /*11f0*/  I2FP.F32.U32 R3, UR27 ;  /* 0x0000001b00037c45 */ /* 0x010fe20008201000 */
[----:B------:R-:W2:Y:S03]  /*1200*/  LDCU UR42, c[0x0][0xb24] ;  /* 0x00016480ff2a77ac */ /* 0x000ea60008000800 */
[----:B------:R-:W4:Y:S01]  /*1210*/  F2I.U32.TRUNC.NTZ R2, R2 ;  /* 0x0000000200027305 */ /* 0x000f22000020f000 */
[----:B---3--:R-:W-:Y:S01]  /*1220*/  FMUL R3, R3, UR5 ;  /* 0x0000000503037c20 */ /* 0x008fe20008400000 */
[----:B------:R-:W-:Y:S01]  /*1230*/  ULOP3.LUT UR4, UR4, 0x1, UR52, 0xf8, !UPT ;  /* 0x0000000104047892 */ /* 0x000fe2000f8ef834 */
[----:B------:R-:W3:Y:S05]  /*1240*/  LDCU UR29, c[0x0][0xb30] ;  /* 0x00016600ff1d77ac */ /* 0x000eea0008000800 */
[----:B------:R-:W1:Y:S01]  /*1250*/  F2I.U32.TRUNC.NTZ R3, R3 ;  /* 0x0000000300037305 */ /* 0x000e62000020f000 */
[----:B------:R-:W-:Y:S01]  /*1260*/  UISETP.GT.U32.AND UP0, UPT, UR4, 0xffff, UPT ;  /* 0x0000ffff0400788c */ /* 0x000fe2000bf04070 */
[----:B------:R-:W-:Y:S01]  /*1270*/  UMOV UR13, 0x11 ;  /* 0x00000011000d7882 */ /* 0x000fe20000000000 */
[----:B------:R-:W-:-:S02]  /*1280*/  UMOV UR14, 0x5 ;  /* 0x00000005000e7882 */ /* 0x000fc40000000000 */
[----:B------:R-:W-:Y:S01]  /*1290*/  USEL UR25, UR4, 0xffff, !UP0 ;  /* 0x0000ffff04197887 */ /* 0x000fe2000c000000 */
[----:B----4-:R-:W-:Y:S01]  /*12a0*/  R2UR UR6, R2 ;  /* 0x00000000020672ca */ /* 0x010fe200000e0000 */
[----:B------:R-:W-:Y:S01]  /*12b0*/  USEL UR26, UR7, 0xffff, !UP1 ;  /* 0x0000ffff071a7887 */ /* 0x000fe2000c800000 */
[----:B------:R-:W-:Y:S02]  /*12c0*/  PRMT R2, RZ, 0x7610, R2 ;  /* 0x00007610ff027816 */ /* 0x000fe40000000002 */
[----:B-1----:R-:W-:Y:S02]  /*12d0*/  R2UR UR5, R3 ;  /* 0x00000000030572ca */ /* 0x002fe400000e0000 */
[----:B------:R-:W-:-:S07]  /*12e0*/  PRMT R3, RZ, 0x7610, R3 ;  /* 0x00007610ff037816 */ /* 0x000fce0000000003 */
[----:B------:R-:W-:-:S04]  /*12f0*/  UIADD3 UR4, UPT, UPT, -UR6, URZ, URZ ;  /* 0x000000ff06047290 */ /* 0x000fc8000fffe1ff */
[----:B------:R-:W-:Y:S02]  /*1300*/  UIMAD UR4, UR8, UR4, UR20 ;  /* 0x00000004080472a4 */ /* 0x000fe4000f8e0214 */
[----:B------:R-:W-:-:S04]  /*1310*/  UIADD3 UR5, UPT, UPT, -UR5, URZ, URZ ;  /* 0x000000ff05057290 */ /* 0x000fc8000fffe1ff */
[----:B------:R-:W-:Y:S01]  /*1320*/  IMAD.U32 R86, RZ, RZ, UR4 ;  /* 0x00000004ff567e24 */ /* 0x000fe2000f8e00ff */
[----:B------:R-:W-:Y:S01]  /*1330*/  UIMAD UR63, UR63, UR5, UR27 ;  /* 0x000000053f3f72a4 */ /* 0x000fe2000f8e021b */
[----:B--23--:R-:W-:Y:S11]  /*1340*/  BRA.U UP6, `(.L_x_18) ;  /* 0x0000000106687547 */ /* 0x00cff6000b800000 */
[----:B------:R-:W-:Y:S01]  /*1350*/  R2UR UR15, R86 ;  /* 0x00000000560f72ca */ /* 0x000fe200000e0000 */
[----:B------:R-:W-:Y:S02]  /*1360*/  ULOP3.LUT UR4, UR63, 0x2, URZ, 0x3c, !UPT ;  /* 0x000000023f047892 */ /* 0x000fe4000f8e3cff */
[----:B------:R-:W-:-:S10]  /*1370*/  ULOP3.LUT UR10, UR63, 0xfffffffe, URZ, 0xc0, !UPT ;  /* 0xfffffffe3f0a7892 */ /* 0x000fd4000f8ec0ff */
[----:B------:R-:W-:Y:S02]  /*1380*/  UISETP.NE.AND UP0, UPT, UR15, URZ, UPT ;  /* 0x000000ff0f00728c */ /* 0x000fe4000bf05270 */
[----:B------:R-:W-:Y:S02]  /*1390*/  UISETP.NE.AND UP2, UPT, UR15, 0x1, UPT ;  /* 0x000000010f00788c */ /* 0x000fe4000bf45270 */
[----:B------:R-:W-:Y:S02]  /*13a0*/  UISETP.GT.U32.AND UP4, UPT, UR63, 0x1, UP0 ;  /* 0x000000013f00788c */ /* 0x000fe40008784070 */
[----:B------:R-:W-:Y:S02]  /*13b0*/  UISETP.GT.U32.AND UP3, UPT, UR63, 0x1, UP2 ;  /* 0x000000013f00788c */ /* 0x000fe40009764070 */
[----:B------:R-:W-:Y:S02]  /*13c0*/  UISETP.GT.U32.AND UP1, UPT, UR4, 0x1, UP0 ;  /* 0x000000010400788c */ /* 0x000fe40008724070 */
[----:B------:R-:W-:-:S02]  /*13d0*/  UISETP.GT.U32.AND UP0, UPT, UR4, 0x1, UP2 ;  /* 0x000000010400788c */ /* 0x000fc40009704070 */
[----:B------:R-:W-:Y:S02]  /*13e0*/  USEL UR6, URZ, 0x1, UP4 ;  /* 0x00000001ff067887 */ /* 0x000fe4000a000000 */
[----:B------:R-:W-:Y:S02]  /*13f0*/  USEL UR5, URZ, 0x10, UP3 ;  /* 0x00000010ff057887 */ /* 0x000fe40009800000 */
[----:B------:R-:W-:Y:S02]  /*1400*/  USEL UR4, URZ, 0x2, UP4 ;  /* 0x00000002ff047887 */ /* 0x000fe4000a000000 */
[----:B------:R-:W-:Y:S02]  /*1410*/  USEL UR9, URZ, 0x20, UP3 ;  /* 0x00000020ff097887 */ /* 0x000fe40009800000 */
[----:B------:R-:W-:Y:S02]  /*1420*/  USEL UR8, URZ, 0x4, UP1 ;  /* 0x00000004ff087887 */ /* 0x000fe40008800000 */
[----:B------:R-:W-:-:S02]  /*1430*/  UIADD3 UR4, UPT, UPT, UR4, UR5, UR6 ;  /* 0x0000000504047290 */ /* 0x000fc4000fffe006 */
[----:B------:R-:W-:Y:S02]  /*1440*/  USEL UR6, URZ, 0x8, UP1 ;  /* 0x00000008ff067887 */ /* 0x000fe40008800000 */
[----:B------:R-:W-:Y:S02]  /*1450*/  USEL UR7, URZ, 0x40, UP0 ;  /* 0x00000040ff077887 */ /* 0x000fe40008000000 */
[----:B------:R-:W-:Y:S02]  /*1460*/  UIADD3 UR5, UPT, UPT, UR8, UR9, UR4 ;  /* 0x0000000908057290 */ /* 0x000fe4000fffe004 */
[----:B------:R-:W-:Y:S02]  /*1470*/  ULEA UR4, UR15, UR10, 0x2 ;  /* 0x0000000a0f047291 */ /* 0x000fe4000f8e10ff */
[----:B------:R-:W-:Y:S02]  /*1480*/  USEL UR8, URZ, 0x80, UP0 ;  /* 0x00000080ff087887 */ /* 0x000fe40008000000 */
[----:B------:R-:W-:-:S03]  /*1490*/  UIADD3 UR5, UPT, UPT, UR6, UR7, UR5 ;  /* 0x0000000706057290 */ /* 0x000fc6000fffe005 */
[----:B------:R-:W-:Y:S01]  /*14a0*/  UMOV UR6, 0x3 ;  /* 0x0000000300067882 */ /* 0x000fe20000000000 */
[----:B------:R-:W-:Y:S02]  /*14b0*/  UIADD3 UR5, UPT, UPT, UR5, UR8, URZ ;  /* 0x0000000805057290 */ /* 0x000fe4000fffe0ff */
[----:B------:R-:W-:-:S04]  /*14c0*/  USHF.L.U32 UR4, UR6, UR4, URZ ;  /* 0x0000000406047299 */ /* 0x000fc800080006ff */
[----:B------:R-:W-:Y:S02]  /*14d0*/  MOV R3, UR5 ;  /* 0x0000000500037c02 */ /* 0x000fe40008000f00 */
[----:B------:R-:W-:-:S07]  /*14e0*/  IMAD.U32 R2, RZ, RZ, UR4 ;  /* 0x00000004ff027e24 */ /* 0x000fce000f8e00ff */
.L_x_18:
[----:B------:R-:W1:Y:S01]  /*14f0*/  S2UR UR36, SR_CTAID.Z ;  /* 0x00000000002479c3 */ /* 0x000e620000002700 */
[----:B------:R-:W-:Y:S02]  /*1500*/  UISETP.GE.AND UP0, UPT, UR24, 0x1, UPT ;  /* 0x000000011800788c */ /* 0x000fe4000bf06270 */
[----:B------:R-:W-:Y:S02]  /*1510*/  ULOP3.LUT UR26, UR26, 0xffff, URZ, 0xc0, !UPT ;  /* 0x0000ffff1a1a7892 */ /* 0x000fe4000f8ec0ff */
[----:B------:R-:W-:Y:S02]  /*1520*/  ULOP3.LUT UR25, UR25, 0xffff, URZ, 0xc0, !UPT ;  /* 0x0000ffff19197892 */ /* 0x000fe4000f8ec0ff */
[----:B------:R-:W-:Y:S02]  /*1530*/  UISETP.NE.AND UP3, UPT, UR21, 0x2, UPT ;  /* 0x000000021500788c */ /* 0x000fe4000bf65270 */
[----:B------:R-:W-:Y:S02]  /*1540*/  ULOP3.LUT UR32, UR12, 0x1, URZ, 0xc0, !UPT ;  /* 0x000000010c207892 */ /* 0x000fe4000f8ec0ff */
[----:B------:R-:W-:-:S02]  /*1550*/  ULOP3.LUT UR31, UR11, 0x1, URZ, 0xc0, !UPT ;  /* 0x000000010b1f7892 */ /* 0x000fc4000f8ec0ff */
[----:B------:R-:W-:Y:S02]  /*1560*/  ULOP3.LUT UR38, UR41, 0x800, URZ, 0xc0, !UPT ;  /* 0x0000080029267892 */ /* 0x000fe4000f8ec0ff */
[----:B------:R-:W-:Y:S02]  /*1570*/  ULOP3.LUT UR30, UR41, 0x400, URZ, 0xc0, !UPT ;  /* 0x00000400291e7892 */ /* 0x000fe4000f8ec0ff */
[----:B------:R-:W-:Y:S02]  /*1580*/  USHF.L.U32 UR26, UR13, UR26, URZ ;  /* 0x0000001a0d1a7299 */ /* 0x000fe400080006ff */
[----:B------:R-:W-:Y:S01]  /*1590*/  USHF.L.U32 UR25, UR14, UR25, URZ ;  /* 0x000000190e197299 */ /* 0x000fe200080006ff */
[----:B------:R-:W-:Y:S01]  /*15a0*/  UMOV UR16, UR27 ;  /* 0x0000001b00107c82 */ /* 0x000fe20008000000 */
[----:B------:R-:W-:Y:S10]  /*15b0*/  BRA.U !UP0, `(.L_x_19) ;  /* 0x0000000108d47547 */ /* 0x000ff4000b800000 */
[----:B------:R-:W2:Y:S01]  /*15c0*/  LDCU.128 UR12, c[0x0][0xb10] ;  /* 0x00016200ff0c77ac */ /* 0x000ea20008000c00 */
[----:B------:R-:W3:Y:S01]  /*15d0*/  LDCU UR6, c[0x0][0x370] ;  /* 0x00006e00ff0677ac */ /* 0x000ee20008000800 */
[----:B------:R-:W4:Y:S01]  /*15e0*/  LDCU UR5, c[0x0][0x374] ;  /* 0x00006e80ff0577ac */ /* 0x000f220008000800 */
[----:B------:R-:W1:Y:S01]  /*15f0*/  LDCU UR28, c[0x0][0xb0c] ;  /* 0x00016180ff1c77ac */ /* 0x000e620008000800 */
[----:B------:R-:W1:Y:S01]  /*1600*/  LDCU UR4, c[0x0][0xb20] ;  /* 0x00016400ff0477ac */ /* 0x000e620008000800 */
[----:B------:R-:W1:Y:S01]  /*1610*/  LDCU.64 UR8, c[0x0][0xb28] ;  /* 0x00016500ff0877ac */ /* 0x000e620008000a00 */
[----:B--2---:R-:W-:Y:S02]  /*1620*/  UISETP.NE.AND UP0, UPT, UR14, 0x1, UPT ;  /* 0x000000010e00788c */ /* 0x004fe4000bf05270 */
[----:B----4-:R-:W-:Y:S02]  /*1630*/  UIMAD.WIDE.U32 UR10, UR5, UR15, URZ ;  /* 0x0000000f050a72a5 */ /* 0x010fe4000f8e00ff */
[----:B---3--:R-:W-:-:S02]  /*1640*/  UIMAD.WIDE.U32 UR18, UR6, UR12, URZ ;  /* 0x0000000c061272a5 */ /* 0x008fc4000f8e00ff */
[----:B-1----:R-:W-:Y:S02]  /*1650*/  UISETP.NE.AND UP1, UPT, UR28, 0x1, UPT ;  /* 0x000000011c00788c */ /* 0x002fe4000bf25270 */
[----:B------:R-:W-:Y:S01]  /*1660*/  UISETP.NE.AND UP2, UPT, UR24, 0x1, UPT ;  /* 0x000000011800788c */ /* 0x000fe2000bf45270 */
[----:B------:R-:W-:Y:S02]  /*1670*/  UMOV UR10, UR11 ;  /* 0x0000000b000a7c82 */ /* 0x000fe40008000000 */
[----:B------:R-:W-:Y:S01]  /*1680*/  UMOV UR18, UR19 ;  /* 0x0000001300127c82 */ /* 0x000fe20008000000 */
[----:B------:R-:W-:Y:S02]  /*1690*/  @UP0 USHF.R.U32.HI UR5, URZ, UR4, UR10 ;  /* 0x00000004ff050299 */ /* 0x000fe4000801160a */
[----:B------:R-:W-:Y:S02]  /*16a0*/  UIMAD.WIDE.U32 UR22, UR20, UR15, URZ ;  /* 0x0000000f141672a5 */ /* 0x000fe4000f8e00ff */
[----:B------:R-:W-:-:S02]  /*16b0*/  UIMAD.WIDE.U32 UR10, UR5, UR8, URZ ;  /* 0x00000008050a72a5 */ /* 0x000fc4000f8e00ff */
[----:B------:R-:W-:Y:S02]  /*16c0*/  @UP1 USHF.R.U32.HI UR6, URZ, UR13, UR18 ;  /* 0x0000000dff061299 */ /* 0x000fe40008011612 */
[----:B------:R-:W-:Y:S02]  /*16d0*/  UIMAD.WIDE.U32 UR16, UR27, UR12, URZ ;  /* 0x0000000c1b1072a5 */ /* 0x000fe4000f8e00ff */
[----:B------:R-:W-:Y:S01]  /*16e0*/  UIMAD.WIDE.U32 UR18, UR6, UR8, URZ ;  /* 0x00000008061272a5 */ /* 0x000fe2000f8e00ff */
[----:B------:R-:W-:Y:S01]  /*16f0*/  UMOV UR22, UR23 ;  /* 0x0000001700167c82 */ /* 0x000fe20008000000 */
[----:B------:R-:W-:Y:S01]  /*1700*/  UMOV UR10, UR11 ;  /* 0x0000000b000a7c82 */ /* 0x000fe20008000000 */
[----:B------:R-:W-:Y:S02]  /*1710*/  USHF.R.U32.HI UR22, URZ, UR4, UR22 ;  /* 0x00000004ff167299 */ /* 0x000fe40008011616 */
[----:B------:R-:W-:Y:S02]  /*1720*/  @UP2 USHF.R.U32.HI UR5, URZ, UR9, UR10 ;  /* 0x00000009ff052299 */ /* 0x000fe4000801160a */
[----:B------:R-:W-:Y:S01]  /*1730*/  UMOV UR7, UR19 ;  /* 0x0000001300077c82 */ /* 0x000fe20008000000 */
[----:B------:R-:W-:Y:S01]  /*1740*/  UMOV UR16, UR17 ;  /* 0x0000001100107c82 */ /* 0x000fe20008000000 */
[----:B------:R-:W-:-:S02]  /*1750*/  @UP2 USHF.R.U32.HI UR6, URZ, UR9, UR7 ;  /* 0x00000009ff062299 */ /* 0x000fc40008011607 */
[----:B------:R-:W-:Y:S02]  /*1760*/  USHF.R.U32.HI UR16, URZ, UR13, UR16 ;  /* 0x0000000dff107299 */ /* 0x000fe40008011610 */
[----:B------:R-:W-:Y:S02]  /*1770*/  USEL UR4, UR20, UR22, !UP0 ;  /* 0x0000001614047287 */ /* 0x000fe4000c000000 */
[----:B------:R-:W-:Y:S02]  /*1780*/  UIMAD UR7, UR5, UR24, URZ ;  /* 0x00000018050772a4 */ /* 0x000fe4000f8e02ff */
[----:B------:R-:W-:Y:S02]  /*1790*/  USEL UR5, UR27, UR16, !UP1 ;  /* 0x000000101b057287 */ /* 0x000fe4000c800000 */
[----:B------:R-:W-:Y:S02]  /*17a0*/  UIMAD UR12, UR6, UR24, URZ ;  /* 0x00000018060c72a4 */ /* 0x000fe4000f8e02ff */
[----:B------:R-:W-:-:S02]  /*17b0*/  UISETP.GE.AND UP0, UPT, UR4, UR7, UPT ;  /* 0x000000070400728c */ /* 0x000fc4000bf06270 */
[----:B------:R-:W-:Y:S02]  /*17c0*/  UIMAD.WIDE.U32 UR10, UR4, UR8, URZ ;  /* 0x00000008040a72a5 */ /* 0x000fe4000f8e00ff */
[----:B------:R-:W-:Y:S02]  /*17d0*/  UISETP.GE.OR UP0, UPT, UR5, UR12, UP0 ;  /* 0x0000000c0500728c */ /* 0x000fe40008706670 */
[----:B------:R-:W-:Y:S02]  /*17e0*/  UIMAD.WIDE.U32 UR12, UR5, UR8, URZ ;  /* 0x00000008050c72a5 */ /* 0x000fe4000f8e00ff */
[----:B------:R-:W-:Y:S01]  /*17f0*/  UIADD3 UR10, UPT, UPT, -UR4, URZ, URZ ;  /* 0x000000ff040a7290 */ /* 0x000fe2000fffe1ff */
[----:B------:R-:W-:Y:S01]  /*1800*/  UMOV UR8, UR11 ;  /* 0x0000000b00087c82 */ /* 0x000fe20008000000 */
[----:B------:R-:W-:Y:S02]  /*1810*/  UIADD3 UR16, UPT, UPT, -UR5, URZ, URZ ;  /* 0x000000ff05107290 */ /* 0x000fe4000fffe1ff */
[----:B------:R-:W-:-:S03]  /*1820*/  USHF.R.U32.HI UR8, URZ, UR9, UR8 ;  /* 0x00000009ff087299 */ /* 0x000fc60008011608 */
[----:B------:R-:W-:Y:S01]  /*1830*/  @!UP0 UMOV UR7, UR13 ;  /* 0x0000000d00078c82 */ /* 0x000fe20008000000 */
[----:B------:R-:W-:Y:S02]  /*1840*/  UIMAD UR20, UR14, UR10, UR20 ;  /* 0x0000000a0e1472a4 */ /* 0x000fe4000f8e0214 */
[----:B------:R-:W-:Y:S02]  /*1850*/  USEL UR8, UR4, UR8, !UP2 ;  /* 0x0000000804087287 */ /* 0x000fe4000d000000 */
[----:B------:R-:W-:Y:S02]  /*1860*/  @!UP0 USHF.R.U32.HI UR7, URZ, UR9, UR7 ;  /* 0x00000009ff078299 */ /* 0x000fe40008011607 */
[----:B------:R-:W-:Y:S02]  /*1870*/  UIADD3 UR9, UPT, UPT, -UR8, URZ, URZ ;  /* 0x000000ff08097290 */ /* 0x000fe4000fffe1ff */
[----:B------:R-:W-:Y:S02]  /*1880*/  @!UP0 USEL UR7, UR5, UR7, !UP2 ;  /* 0x0000000705078287 */ /* 0x000fe4000d000000 */
[----:B------:R-:W-:-:S02]  /*1890*/  UIMAD UR9, UR24, UR9, UR4 ;  /* 0x00000009180972a4 */ /* 0x000fc4000f8e0204 */
[----:B------:R-:W-:Y:S02]  /*18a0*/  @!UP0 UIADD3 UR8, UPT, UPT, UR8, -UR7, URZ ;  /* 0x8000000708088290 */ /* 0x000fe4000fffe0ff */
[----:B------:R-:W-:Y:S02]  /*18b0*/  @!UP0 UIMAD UR6, UR9, UR6, UR7 ;  /* 0x00000006090682a4 */ /* 0x000fe4000f8e0207 */
[----:B------:R-:W-:Y:S02]  /*18c0*/  @!UP0 UIMAD UR4, UR8, UR24, UR5 ;  /* 0x00000018080482a4 */ /* 0x000fe4000f8e0205 */
[----:B------:R-:W-:Y:S02]  /*18d0*/  UIMAD UR16, UR28, UR16, UR27 ;  /* 0x000000101c1072a4 */ /* 0x000fe4000f8e021b */
[----:B------:R-:W-:Y:S01]  /*18e0*/  UIMAD UR20, UR4, UR14, UR20 ;  /* 0x0000000e041472a4 */ /* 0x000fe2000f8e0214 */
[----:B------:R-:W-:Y:S02]  /*18f0*/  @!UP0 UMOV UR5, UR6 ;  /* 0x0000000600058c82 */ /* 0x000fe40008000000 */
[----:B------:R-:W-:-:S12]  /*1900*/  UIMAD UR16, UR5, UR28, UR16 ;  /* 0x0000001c051072a4 */ /* 0x000fd8000f8e0210 */
.L_x_19:
[----:B------:R-:W-:-:S09]  /*1910*/  UISETP.NE.AND UP0, UPT, UR29, 0x1, UPT ;  /* 0x000000011d00788c */ /* 0x000fd2000bf05270 */
[----:B------:R-:W-:Y:S05]  /*1920*/  BRA.U UP0, `(.L_x_20) ;  /* 0x0000000100447547 */ /* 0x000fea000b800000 */
[----:B------:R-:W2:Y:S01]  /*1930*/  LDCU.128 UR8, c[0x0][0xb10] ;  /* 0x00016200ff0877ac */ /* 0x000ea20008000c00 */
[----:B------:R-:W3:Y:S01]  /*1940*/  LDCU UR12, c[0x0][0xb0c] ;  /* 0x00016180ff0c77ac */ /* 0x000ee20008000800 */
[----:B------:R-:W4:Y:S01]  /*1950*/  LDCU UR13, c[0x0][0xb20] ;  /* 0x00016400ff0d77ac */ /* 0x000f220008000800 */
[----:B--2---:R-:W-:Y:S02]  /*1960*/  UIMAD.WIDE.U32 UR6, UR16, UR8, URZ ;  /* 0x00000008100672a5 */ /* 0x004fe4000f8e00ff */
[----:B------:R-:W-:Y:S02]  /*1970*/  UIMAD.WIDE.U32 UR4, UR20, UR11, URZ ;  /* 0x0000000b140472a5 */ /* 0x000fe4000f8e00ff */
[----:B---3--:R-:W-:Y:S02]  /*1980*/  UISETP.NE.AND UP1, UPT, UR12, 0x1, UPT ;  /* 0x000000010c00788c */ /* 0x008fe4000bf25270 */
[----:B------:R-:W-:Y:S01]  /*1990*/  UISETP.NE.AND UP0, UPT, UR10, 0x1, UPT ;  /* 0x000000010a00788c */ /* 0x000fe2000bf05270 */
[----:B------:R-:W-:-:S02]  /*19a0*/  UMOV UR6, UR7 ;  /* 0x0000000700067c82 */ /* 0x000fc40008000000 */
[----:B------:R-:W-:Y:S01]  /*19b0*/  UMOV UR4, UR5 ;  /* 0x0000000500047c82 */ /* 0x000fe20008000000 */
[----:B------:R-:W-:Y:S02]  /*19c0*/  USHF.R.U32.HI UR9, URZ, UR9, UR6 ;  /* 0x00000009ff097299 */ /* 0x000fe40008011606 */
[----:B----4-:R-:W-:Y:S02]  /*19d0*/  USHF.R.U32.HI UR4, URZ, UR13, UR4 ;  /* 0x0000000dff047299 */ /* 0x010fe40008011604 */
[----:B------:R-:W-:Y:S02]  /*19e0*/  USEL UR5, UR16, UR9, !UP1 ;  /* 0x0000000910057287 */ /* 0x000fe4000c800000 */
[----:B------:R-:W-:-:S04]  /*19f0*/  USEL UR4, UR20, UR4, !UP0 ;  /* 0x0000000414047287 */ /* 0x000fc8000c000000 */
[----:B------:R-:W-:Y:S02]  /*1a00*/  UIADD3 UR6, UPT, UPT, -UR4, UR5, URZ ;  /* 0x0000000504067290 */ /* 0x000fe4000fffe1ff */
[----:B------:R-:W-:Y:S02]  /*1a10*/  UIADD3 UR4, UPT, UPT, UR4, -UR5, URZ ;  /* 0x8000000504047290 */ /* 0x000fe4000fffe0ff */
[----:B------:R-:W-:Y:S02]  /*1a20*/  UIMAD UR20, UR6, UR10, UR20 ;  /* 0x0000000a061472a4 */ /* 0x000fe4000f8e0214 */
[----:B------:R-:W-:-:S12]  /*1a30*/  UIMAD UR16, UR4, UR12, UR16 ;  /* 0x0000000c041072a4 */ /* 0x000fd8000f8e0210 */
.L_x_20:
[----:B------:R-:W-:-:S09]  /*1a40*/  UISETP.EQ.U32.AND UP0, UPT, UR35, 0x1, UPT ;  /* 0x000000012300788c */ /* 0x000fd2000bf02070 */
[----:B------:R-:W-:Y:S05]  /*1a50*/  BRA.U !UP0, `(.L_x_21) ;  /* 0x00000001080c7547 */ /* 0x000fea000b800000 */
[----:B------:R-:W-:Y:S01]  /*1a60*/  UCGABAR_WAIT ;  /* 0x0000000000007dc7 */ /* 0x000fe20008000000 */
[----:B------:R-:W-:Y:S01]  /*1a70*/  CCTL.IVALL ;  /* 0x00000000ff00798f */ /* 0x000fe20002000000 */
[----:B------:R-:W-:Y:S05]  /*1a80*/  BRA `(.L_x_22) ;  /* 0x0000000000047947 */ /* 0x000fea0003800000 */
.L_x_21:
[----:B------:R-:W-:Y:S06]  /*1a90*/  BAR.SYNC.DEFER_BLOCKING 0x0 ;  /* 0x0000000000007b1d */ /* 0x000fec0000010000 */
.L_x_22:
[----:B------:R-:W-:Y:S05]  /*1aa0*/  BRA.U UP3, `(.L_x_23) ;  /* 0x0000001903a87547 */ /* 0x000fea000b800000 */
[----:B------:R-:W2:Y:S01]  /*1ab0*/  LDCU UR7, c[0x0][0x38c] ;  /* 0x00007180ff0777ac */ /* 0x000ea20008000800 */
[----:B------:R-:W-:Y:S01]  /*1ac0*/  PLOP3.LUT P1, PT, PT, PT, UP5, 0x80, 0x8 ;  /* 0x000000000008781c */ /* 0x000fe20003f2f058 */
[----:B------:R-:W-:Y:S01]  /*1ad0*/  IMAD.MOV.U32 R12, RZ, RZ, 0x1 ;  /* 0x00000001ff0c7424 */ /* 0x000fe200078e00ff */
[----:B------:R-:W-:Y:S01]  /*1ae0*/  ISETP.NE.AND P2, PT, R0, RZ, P3 ;  /* 0x000000ff0000720c */ /* 0x000fe20001f45270 */
[----:B------:R-:W-:Y:S01]  /*1af0*/  UMOV UR4, 0x400 ;  /* 0x0000040000047882 */ /* 0x000fe20000000000 */
[----:B------:R-:W-:Y:S01]  /*1b00*/  UISETP.NE.AND UP0, UPT, UR21, URZ, UPT ;  /* 0x000000ff1500728c */ /* 0x000fe2000bf05270 */
[----:B------:R-:W-:Y:S01]  /*1b10*/  PLOP3.LUT P1, PT, P1, PT, PT, 0x8, 0x80 ;  /* 0x000000000080781c */ /* 0x000fe20000f2e170 */
[----:B------:R-:W-:Y:S01]  /*1b20*/  ULEA UR21, UR52, UR4, 0x18 ;  /* 0x0000000434157291 */ /* 0x000fe2000f8ec0ff */
[----:B------:R-:W-:Y:S01]  /*1b30*/  CS2R R10, SRZ ;  /* 0x00000000000a7805 */ /* 0x000fe2000001ff00 */
[----:B------:R-:W-:Y:S01]  /*1b40*/  USEL UR24, UR49, 0x2, UP0 ;  /* 0x0000000231187887 */ /* 0x000fe20008000000 */
[----:B------:R-:W-:Y:S01]  /*1b50*/  IMAD.MOV.U32 R9, RZ, RZ, RZ ;  /* 0x000000ffff097224 */ /* 0x000fe200078e00ff */
[----:B------:R-:W-:Y:S01]  /*1b60*/  USHF.L.U32 UR48, UR27, 0x7, URZ ;  /* 0x000000071b307899 */ /* 0x000fe200080006ff */
[----:B------:R-:W-:Y:S01]  /*1b70*/  IMAD.MOV.U32 R8, RZ, RZ, 0x1 ;  /* 0x00000001ff087424 */ /* 0x000fe200078e00ff */
[----:B------:R-:W-:-:S02]  /*1b80*/  USHF.L.U32 UR6, UR27, 0x6, URZ ;  /* 0x000000061b067899 */ /* 0x000fc400080006ff */
[----:B------:R-:W-:Y:S02]  /*1b90*/  ULOP3.LUT UR48, UR48, 0x80, URZ, 0xc0, !UPT ;  /* 0x0000008030307892 */ /* 0x000fe4000f8ec0ff */
[----:B------:R-:W-:Y:S02]  /*1ba0*/  ULEA UR38, UR38, UR21, 0x1 ;  /* 0x0000001526267291 */ /* 0x000fe4000f8e08ff */
[----:B--2---:R-:W-:Y:S02]  /*1bb0*/  UIADD3 UR5, UPT, UPT, UR7, 0x1f, URZ ;  /* 0x0000001f07057890 */ /* 0x004fe4000fffe0ff */
[----:B------:R-:W-:Y:S02]  /*1bc0*/  UIADD3 UR51, UPT, UPT, UR7, 0x3e, URZ ;  /* 0x0000003e07337890 */ /* 0x000fe4000fffe0ff */
[----:B------:R-:W-:Y:S02]  /*1bd0*/  USHF.R.S32.HI UR4, URZ, 0x1f, UR5 ;  /* 0x0000001fff047899 */ /* 0x000fe40008011405 */
[----:B------:R-:W-:-:S02]  /*1be0*/  UIADD3 UR7, UPT, UPT, UR7, -0x1, URZ ;  /* 0xffffffff07077890 */ /* 0x000fc4000fffe0ff */
[----:B------:R-:W-:Y:S02]  /*1bf0*/  ULEA.HI UR4, UR4, UR5, URZ, 0x5 ;  /* 0x0000000504047291 */ /* 0x000fe4000f8f28ff */
[----:B------:R-:W-:Y:S02]  /*1c00*/  UISETP.GE.U32.AND UP1, UPT, UR7, -0x3f, UPT ;  /* 0xffffffc10700788c */ /* 0x000fe4000bf26070 */
[----:B------:R-:W-:Y:S02]  /*1c10*/  USHF.R.S32.HI UR46, URZ, 0x5, UR4 ;  /* 0x00000005ff2e7899 */ /* 0x000fe40008011404 */
[----:B------:R-:W-:Y:S02]  /*1c20*/  ULOP3.LUT UR5, UR6, 0x40, URZ, 0xc0, !UPT ;  /* 0x0000004006057892 */ /* 0x000fe4000f8ec0ff */
[----:B------:R-:W-:Y:S02]  /*1c30*/  UISETP.LT.U32.AND UP0, UPT, UR46, 0x10, UPT ;  /* 0x000000102e00788c */ /* 0x000fe4000bf01070 */
[----:B------:R-:W-:-:S02]  /*1c40*/  ULEA UR37, UR30, UR21, 0x1 ;  /* 0x000000151e257291 */ /* 0x000fc4000f8e08ff */
[----:B------:R-:W-:Y:S01]  /*1c50*/  USEL UR45, UR46, 0x10, UP0 ;  /* 0x000000102e2d7887 */ /* 0x000fe20008000000 */
[----:B------:R-:W2:Y:S03]  /*1c60*/  LDCU UR44, c[0x0][0x370] ;  /* 0x00006e00ff2c77ac */ /* 0x000ea60008000800 */
[----:B------:R-:W-:Y:S02]  /*1c70*/  UIADD3 UR4, UPT, UPT, UR45, -0x1, URZ ;  /* 0xffffffff2d047890 */ /* 0x000fe4000fffe0ff */
[----:B------:R-:W-:Y:S02]  /*1c80*/  @UP1 UIADD3 UR4, UPT, UPT, UR45, URZ, URZ ;  /* 0x000000ff2d041290 */ /* 0x000fe4000fffe0ff */
[----:B------:R-:W-:Y:S01]  /*1c90*/  ULEA UR48, UR31, UR48, 0x6 ;  /* 0x000000301f307291 */ /* 0x000fe2000f8e30ff */
[----:B------:R-:W3:Y:S01]  /*1ca0*/  LDCU.64 UR28, c[0x0][0x348] ;  /* 0x00006900ff1c77ac */ /* 0x000ee20008000a00 */
[----:B------:R-:W4:Y:S01]  /*1cb0*/  LDCU UR43, c[0x0][0x374] ;  /* 0x00006e80ff2b77ac */ /* 0x000f220008000800 */
[----:B------:R-:W-:-:S02]  /*1cc0*/  ULEA UR49, UR32, UR5, 0x5 ;  /* 0x0000000520317291 */ /* 0x000fc4000f8e28ff */
[----:B------:R-:W-:Y:S02]  /*1cd0*/  UIADD3 UR38, UPT, UPT, UR38, 0x8600, URZ ;  /* 0x0000860026267890 */ /* 0x000fe4000fffe0ff */
[----:B------:R-:W-:Y:S02]  /*1ce0*/  UIADD3 UR37, UPT, UPT, UR37, 0x28600, URZ ;  /* 0x0002860025257890 */ /* 0x000fe4000fffe0ff */
[----:B------:R-:W-:Y:S02]  /*1cf0*/  UIADD3 UR50, UPT, UPT, UR46, -UR45, URZ ;  /* 0x8000002d2e327290 */ /* 0x000fe4000fffe0ff */
[----:B------:R-:W-:Y:S02]  /*1d00*/  UIADD3 UR31, UPT, UPT, UR4, 0x1, URZ ;  /* 0x00000001041f7890 */ /* 0x000fe4000fffe0ff */
[----:B------:R-:W-:Y:S01]  /*1d10*/  UIADD3 UR47, UPT, UPT, -UR4, URZ, URZ ;  /* 0x000000ff042f7290 */ /* 0x000fe2000fffe1ff */
[----:B--2---:R-:W-:-:S11]  /*1d20*/  UMOV UR13, URZ ;  /* 0x000000ff000d7c82 */ /* 0x004fd60008000000 */
.L_x_43:
[----:B------:R-:W-:-:S09]  /*1d30*/  UISETP.NE.AND UP0, UPT, UR52, URZ, UPT ;  /* 0x000000ff3400728c */ /* 0x000fd2000bf05270 */
[----:B-1----:R-:W-:Y:S05]  /*1d40*/  BRA.U UP0, `(.L_x_24) ;  /* 0x0000000100287547 */ /* 0x002fea000b800000 */
[----:B------:R-:W-:Y:S02]  /*1d50*/  LEA R0, R9, UR21, 0x3 ;  /* 0x0000001509007c11 */ /* 0x000fe4000f8e18ff */
[----:B------:R-:W-:-:S04]  /*1d60*/  SHF.L.U32 R3, R8, 0x1f, RZ ;  /* 0x0000001f08037819 */ /* 0x000fc800000006ff */
[----:B------:R-:W2:Y:S02]  /*1d70*/  SYNCS.PHASECHK.TRANS64.TRYWAIT P0, [R0+URZ+0x1c0], R3 ;  /* 0x0001c003000075a7 */ /* 0x000ea400080011ff */
[----:B--2---:R-:W-:Y:S05]  /*1d80*/  @!P0 BRA `(.L_x_25) ;  /* 0x0000008400548947 */ /* 0x004fea0003800000 */
.L_x_162:
[----:B------:R1:W-:Y:S01]  /*1d90*/  SYNCS.ARRIVE.TRANS64.A1T0 RZ, [R0+URZ+0x1b0], RZ ;  /* 0x0001b0ff00ff79a7 */ /* 0x0003e200081000ff */
[----:B------:R-:W-:-:S05]  /*1da0*/  VIADD R9, R9, 0x1 ;  /* 0x0000000109097836 */ /* 0x000fca0000000000 */
[----:B------:R-:W-:-:S04]  /*1db0*/  ISETP.NE.AND P0, PT, R9, 0x2, PT ;  /* 0x000000020900780c */ /* 0x000fc80003f05270 */
[----:B--2---:R-:W-:Y:S02]  /*1dc0*/  SEL R3, RZ, 0x1, P0 ;  /* 0x00000001ff037807 */ /* 0x004fe40000000000 */
[----:B------:R-:W-:Y:S02]  /*1dd0*/  SEL R9, R9, RZ, P0 ;  /* 0x000000ff09097207 */ /* 0x000fe40000000000 */
[----:B------:R-:W-:-:S07]  /*1de0*/  LOP3.LUT R8, R8, R3, RZ, 0x3c, !PT ;  /* 0x0000000308087212 */ /* 0x000fce00078e3cff */
.L_x_24:
[----:B------:R-:W-:Y:S01]  /*1df0*/  ULEA UR4, UR13, UR21, 0x3 ;  /* 0x000000150d047291 */ /* 0x000fe2000f8e18ff */
[----:B-1----:R-:W-:Y:S01]  /*1e00*/  SHF.L.U32 R0, R12, 0x1f, RZ ;  /* 0x0000001f0c007819 */ /* 0x002fe200000006ff */
[----:B------:R-:W-:Y:S02]  /*1e10*/  UISETP.GE.U32.AND UP0, UPT, UR51, 0x3f, UPT ;  /* 0x0000003f3300788c */ /* 0x000fe4000bf06070 */
[----:B------:R-:W-:Y:S01]  /*1e20*/  ULEA UR11, UR20, UR49, 0x7 ;  /* 0x00000031140b7291 */ /* 0x000fe2000f8e38ff */
[----:B------:R-:W-:-:S04]  /*1e30*/  UMOV UR6, URZ ;  /* 0x000000ff00067c82 */ /* 0x000fc80008000000 */
[----:B------:R1:W2:Y:S01]  /*1e40*/  SYNCS.PHASECHK.TRANS64.TRYWAIT P0, [UR4+0x80], R0 ;  /* 0x00008000ff0075a7 */ /* 0x0002a20008001104 */
[----:B------:R-:W-:-:S04]  /*1e50*/  ULEA.HI UR4, UR16, UR16, URZ, 0x1 ;  /* 0x0000001010047291 */ /* 0x000fc8000f8f08ff */
[----:B------:R-:W-:-:S04]  /*1e60*/  USHF.L.U32 UR4, UR4, 0x7, URZ ;  /* 0x0000000704047899 */ /* 0x000fc800080006ff */
[----:B------:R-:W-:-:S04]  /*1e70*/  ULOP3.LUT UR35, UR4, 0xffffff00, URZ, 0xc0, !UPT ;  /* 0xffffff0004237892 */ /* 0x000fc8000f8ec0ff */
[----:B------:R-:W-:Y:S01]  /*1e80*/  UIADD3 UR35, UPT, UPT, UR48, UR35, URZ ;  /* 0x0000002330237290 */ /* 0x000fe2000fffe0ff */
[----:B------:R-:W-:Y:S11]  /*1e90*/  BRA.U !UP0, `(.L_x_26) ;  /* 0x0000000108d07547 */ /* 0x000ff6000b800000 */
[----:B------:R-:W-:Y:S01]  /*1ea0*/  UMOV UR16, UR47 ;  /* 0x0000002f00107c82 */ /* 0x000fe20008000000 */
[----:B------:R-:W-:Y:S01]  /*1eb0*/  UMOV UR4, UR13 ;  /* 0x0000000d00047c82 */ /* 0x000fe20008000000 */
[----:B------:R-:W-:-:S05]  /*1ec0*/  UMOV UR34, URZ ;  /* 0x000000ff00227c82 */ /* 0x000fca0008000000 */
.L_x_32:
[----:B------:R-:W-:Y:S01]  /*1ed0*/  ULEA UR33, UR4, UR21, 0x3 ;  /* 0x0000001504217291 */ /* 0x000fe2000f8e18ff */
[----:B------:R-:W-:Y:S01]  /*1ee0*/  @P3 MOV R2, 0x6000 ;  /* 0x0000600000023802 */ /* 0x000fe20000000f00 */
[----:B--23--:R-:W-:Y:S10]  /*1ef0*/  @P0 BRA `(.L_x_27) ;  /* 0x00000000000c0947 */ /* 0x00cff40003800000 */
[----:B------:R-:W-:-:S04]  /*1f00*/  SHF.L.U32 R3, R12, 0x1f, RZ ;  /* 0x0000001f0c037819 */ /* 0x000fc800000006ff */
[----:B------:R-:W2:Y:S02]  /*1f10*/  SYNCS.PHASECHK.TRANS64.TRYWAIT P0, [UR33+0x80], R3 ;  /* 0x00008003ff0075a7 */ /* 0x000ea40008001121 */
[----:B--2---:R-:W-:Y:S05]  /*1f20*/  @!P0 BRA `(.L_x_28) ;  /* 0x0000008400008947 */ /* 0x004fea0003800000 */
.L_x_27:
[----:B------:R2:W-:Y:S01]  /*1f30*/  @P3 SYNCS.ARRIVE.TRANS64 RZ, [UR33], R2 ;  /* 0x00000002ffff39a7 */ /* 0x0005e20008000021 */
[----:B------:R-:W-:Y:S02]  /*1f40*/  ULOP3.LUT UR5, UR24, 0x2, URZ, 0xfc, !UPT ;  /* 0x0000000218057892 */ /* 0x000fe4000f8efcff */
[----:B------:R-:W-:Y:S02]  /*1f50*/  UIADD3 UR16, UPT, UPT, UR16, 0x1, URZ ;  /* 0x0000000110107890 */ /* 0x000fe4000fffe0ff */
[----:B------:R-:W-:Y:S02]  /*1f60*/  UISETP.NE.AND UP0, UPT, UR5, 0x2, UPT ;  /* 0x000000020500788c */ /* 0x000fe4000bf05270 */
[----:B------:R-:W-:-:S07]  /*1f70*/  UISETP.NE.AND UP2, UPT, UR16, 0x1, UPT ;  /* 0x000000011000788c */ /* 0x000fce000bf45270 */
[----:B------:R-:W-:Y:S05]  /*1f80*/  BRA.U UP0, `(.L_x_29) ;  /* 0x0000000100047547 */ /* 0x000fea000b800000 */
[----:B---34-:R-:W-:Y:S05]  /*1f90*/  BPT.TRAP 0x1 ;  /* 0x000000040000795c */ /* 0x018fea0000300000 */
.L_x_29:
[----:B------:R-:W-:Y:S04]  /*1fa0*/  BSSY.RECONVERGENT B0, `(.L_x_30) ;  /* 0x0000003000007945 */ /* 0x000fe80003800200 */
[----:B------:R-:W-:Y:S05]  /*1fb0*/  @!P2 BRA `(.L_x_31) ;  /* 0x000000000004a947 */ /* 0x000fea0003800000 */
[----:B---34-:R-:W-:Y:S05]  /*1fc0*/  BPT.TRAP 0x1 ;  /* 0x000000040000795c */ /* 0x018fea0000300000 */
.L_x_31:
[----:B---34-:R-:W-:Y:S05]  /*1fd0*/  BSYNC.RECONVERGENT B0 ;  /* 0x0000000000007941 */ /* 0x018fea0003800200 */
.L_x_30:
[----:B------:R-:W-:Y:S02]  /*1fe0*/  UIADD3 UR5, UPT, UPT, UR4, 0x1, URZ ;  /* 0x0000000104057890 */ /* 0x000fe4000fffe0ff */
[----:B------:R-:W-:Y:S02]  /*1ff0*/  USHF.L.U32 UR4, UR4, 0xc, URZ ;  /* 0x0000000c04047899 */ /* 0x000fe400080006ff */
[----:B------:R-:W-:Y:S02]  /*2000*/  UISETP.NE.AND UP0, UPT, UR5, 0x10, UPT ;  /* 0x000000100500788c */ /* 0x000fe4000bf05270 */
[----:B------:R-:W-:Y:S02]  /*2010*/  ULOP3.LUT UR32, UR4, 0x800, UR41, 0xf8, !UPT ;  /* 0x0000080004207892 */ /* 0x000fe4000f8ef829 */
[----:B------:R-:W-:Y:S02]  /*2020*/  USEL UR6, URZ, 0x1, UP0 ;  /* 0x00000001ff067887 */ /* 0x000fe40008000000 */
[----:B------:R-:W-:-:S02]  /*2030*/  USEL UR13, UR5, URZ, UP0 ;  /* 0x000000ff050d7287 */ /* 0x000fc40008000000 */
[----:B------:R-:W-:Y:S02]  /*2040*/  UIADD3 UR14, UP1, UPT, UR28, 0x80, URZ ;  /* 0x000000801c0e7890 */ /* 0x000fe4000ff3e0ff */
[----:B------:R-:W-:Y:S01]  /*2050*/  ULEA UR5, UR13, UR21, 0x3 ;  /* 0x000000150d057291 */ /* 0x000fe2000f8e18ff */
[----:B------:R-:W-:Y:S01]  /*2060*/  LOP3.LUT R12, R12, UR6, RZ, 0x3c, !PT ;  /* 0x000000060c0c7c12 */ /* 0x000fe2000f8e3cff */
[----:B------:R-:W-:Y:S02]  /*2070*/  ULEA UR32, UR32, UR21, 0x1 ;  /* 0x0000001520207291 */ /* 0x000fe4000f8e08ff */
[----:B------:R-:W-:Y:S01]  /*2080*/  UIADD3 UR6, UP0, UPT, UR28, 0x180, URZ ;  /* 0x000001801c067890 */ /* 0x000fe2000ff1e0ff */
[----:B-1----:R-:W-:Y:S01]  /*2090*/  SHF.L.U32 R0, R12, 0x1f, RZ ;  /* 0x0000001f0c007819 */ /* 0x002fe200000006ff */
[----:B------:R-:W-:Y:S02]  /*20a0*/  ULEA UR8, UR30, UR4, 0x1 ;  /* 0x000000041e087291 */ /* 0x000fe4000f8e08ff */
[----:B------:R-:W-:Y:S01]  /*20b0*/  ULOP3.LUT UR33, UR33, 0xfefffff8, URZ, 0xc0, !UPT ;  /* 0xfefffff821217892 */ /* 0x000fe2000f8ec0ff */
[----:B------:R1:W3:Y:S01]  /*20c0*/  SYNCS.PHASECHK.TRANS64.TRYWAIT P0, [UR5+0x80], R0 ;  /* 0x00008000ff0075a7 */ /* 0x0002e20008001105 */
[----:B------:R-:W-:-:S02]  /*20d0*/  UIADD3.X UR15, UPT, UPT, URZ, UR29, URZ, UP1, !UPT ;  /* 0x0000001dff0f7290 */ /* 0x000fc40008ffe4ff */
[----:B------:R-:W-:Y:S02]  /*20e0*/  UIADD3 UR32, UPT, UPT, UR32, 0x8600, URZ ;  /* 0x0000860020207890 */ /* 0x000fe4000fffe0ff */
[----:B------:R-:W-:Y:S02]  /*20f0*/  UPRMT UR5, URZ, 0x5410, UR26 ;  /* 0x00005410ff057896 */ /* 0x000fe4000800001a */
[----:B------:R-:W-:Y:S02]  /*2100*/  UIADD3 UR8, UPT, UPT, UR21, 0x28600, UR8 ;  /* 0x0002860015087890 */ /* 0x000fe4000fffe008 */
[----:B------:R-:W-:Y:S02]  /*2110*/  UIADD3.X UR7, UPT, UPT, URZ, UR29, URZ, UP0, !UPT ;  /* 0x0000001dff077290 */ /* 0x000fe400087fe4ff */
[----:B------:R-:W-:Y:S01]  /*2120*/  UPRMT UR4, URZ, 0x5410, UR25 ;  /* 0x00005410ff047896 */ /* 0x000fe20008000019 */
[----:B------:R-:W-:Y:S01]  /*2130*/  UMOV UR18, 0x0 ;  /* 0x0000000000127882 */ /* 0x000fe20000000000 */
[----:B------:R-:W-:Y:S01]  /*2140*/  UMOV UR19, 0x10000000 ;  /* 0x1000000000137882 */ /* 0x000fe20000000000 */
[----:B------:R-:W-:Y:S01]  /*2150*/  UMOV UR10, UR34 ;  /* 0x00000022000a7c82 */ /* 0x000fe20008000000 */
[----:B------:R-:W-:Y:S01]  /*2160*/  UMOV UR12, UR36 ;  /* 0x00000024000c7c82 */ /* 0x000fe20008000000 */
[----:B------:R-:W-:Y:S01]  /*2170*/  UMOV UR9, UR33 ;  /* 0x0000002100097c82 */ /* 0x000fe20008000000 */
[----:B------:R4:W-:Y:S03]  /*2180*/  UTMALDG.3D.MULTICAST.2CTA [UR32], [UR14], UR5, desc[UR18] ;  /* 0x000012200e0073b4 */ /* 0x0009e60008211805 */
[----:B------:R2:W-:Y:S01]  /*2190*/  UTMALDG.3D.MULTICAST.2CTA [UR8], [UR6], UR4, desc[UR18] ;  /* 0x00001208060073b4 */ /* 0x0005e20008211804 */
[----:B----4-:R-:W-:Y:S01]  /*21a0*/  UIADD3 UR34, UPT, UPT, UR34, 0x20, URZ ;  /* 0x0000002022227890 */ /* 0x010fe2000fffe0ff */
[----:B--2---:R-:W-:Y:S01]  /*21b0*/  UMOV UR6, UR31 ;  /* 0x0000001f00067c82 */ /* 0x004fe20008000000 */
[----:B------:R-:W-:Y:S01]  /*21c0*/  UMOV UR4, UR13 ;  /* 0x0000000d00047c82 */ /* 0x000fe20008000000 */
[----:B-1----:R-:W-:Y:S09]  /*21d0*/  BRA.U UP2, `(.L_x_32) ;  /* 0xfffffffd023c7547 */ /* 0x002ff2000b83ffff */
.L_x_26:
[----:B------:R-:W-:Y:S01]  /*21e0*/  ULEA UR4, UR13, UR21, 0x3 ;  /* 0x000000150d047291 */ /* 0x000fe2000f8e18ff */
[----:B-1----:R-:W-:Y:S01]  /*21f0*/  SHF.L.U32 R0, R12, 0x1f, RZ ;  /* 0x0000001f0c007819 */ /* 0x002fe200000006ff */
[----:B------:R-:W-:Y:S01]  /*2200*/  @!P1 SYNCS.ARRIVE.TRANS64.A1T0 RZ, [UR21+0x148], RZ ;  /* 0x000148ffffff99a7 */ /* 0x000fe20008100015 */
[----:B------:R-:W-:-:S06]  /*2210*/  UISETP.GT.AND UP0, UPT, UR46, UR45, UPT ;  /* 0x0000002d2e00728c */ /* 0x000fcc000bf04270 */
[----:B--23--:R1:W2:Y:S03]  /*2220*/  SYNCS.PHASECHK.TRANS64.TRYWAIT P0, [UR4+0x80], R0 ;  /* 0x00008000ff0075a7 */ /* 0x00c2a60008001104 */
[----:B------:R-:W-:Y:S05]  /*2230*/  BRA.U !UP0, `(.L_x_33) ;  /* 0x0000000108c07547 */ /* 0x000fea000b800000 */
[----:B------:R-:W-:Y:S01]  /*2240*/  UIADD3 UR27, UPT, UPT, UR50, UR6, URZ ;  /* 0x00000006321b7290 */ /* 0x000fe2000fffe0ff */
[----:B------:R-:W-:-:S11]  /*2250*/  UMOV UR4, UR13 ;  /* 0x0000000d00047c82 */ /* 0x000fd60008000000 */
.L_x_39:
[----:B------:R-:W-:Y:S01]  /*2260*/  ULEA UR17, UR4, UR21, 0x3 ;  /* 0x0000001504117291 */ /* 0x000fe2000f8e18ff */
[----:B--2---:R-:W-:Y:S01]  /*2270*/  @P3 MOV R2, 0x6000 ;  /* 0x0000600000023802 */ /* 0x004fe20000000f00 */
[----:B-12---:R-:W-:Y:S10]  /*2280*/  @P0 BRA `(.L_x_34) ;  /* 0x00000000000c0947 */ /* 0x006ff40003800000 */
[----:B------:R-:W-:-:S04]  /*2290*/  SHF.L.U32 R3, R12, 0x1f, RZ ;  /* 0x0000001f0c037819 */ /* 0x000fc800000006ff */
[----:B------:R-:W2:Y:S02]  /*22a0*/  SYNCS.PHASECHK.TRANS64.TRYWAIT P0, [UR17+0x80], R3 ;  /* 0x00008003ff0075a7 */ /* 0x000ea40008001111 */
[----:B--2---:R-:W-:Y:S05]  /*22b0*/  @!P0 BRA `(.L_x_35) ;  /* 0x0000008000348947 */ /* 0x004fea0003800000 */
.L_x_34:
[----:B------:R2:W-:Y:S01]  /*22c0*/  @P3 SYNCS.ARRIVE.TRANS64 RZ, [UR17], R2 ;  /* 0x00000002ffff39a7 */ /* 0x0005e20008000011 */
[----:B------:R-:W-:-:S04]  /*22d0*/  ULOP3.LUT UR5, UR24, 0x2, URZ, 0xfc, !UPT ;  /* 0x0000000218057892 */ /* 0x000fc8000f8efcff */
[----:B------:R-:W-:-:S09]  /*22e0*/  UISETP.NE.AND UP0, UPT, UR5, 0x2, UPT ;  /* 0x000000020500788c */ /* 0x000fd2000bf05270 */
[----:B------:R-:W-:Y:S05]  /*22f0*/  BRA.U UP0, `(.L_x_36) ;  /* 0x0000000100047547 */ /* 0x000fea000b800000 */
[----:B----4-:R-:W-:Y:S05]  /*2300*/  BPT.TRAP 0x1 ;  /* 0x000000040000795c */ /* 0x010fea0000300000 */
.L_x_36:
[----:B------:R-:W-:Y:S04]  /*2310*/  BSSY.RECONVERGENT B0, `(.L_x_37) ;  /* 0x0000003000007945 */ /* 0x000fe80003800200 */
[----:B------:R-:W-:Y:S05]  /*2320*/  @!P2 BRA `(.L_x_38) ;  /* 0x000000000004a947 */ /* 0x000fea0003800000 */
[----:B----4-:R-:W-:Y:S05]  /*2330*/  BPT.TRAP 0x1 ;  /* 0x000000040000795c */ /* 0x010fea0000300000 */
.L_x_38:
[----:B----4-:R-:W-:Y:S05]  /*2340*/  BSYNC.RECONVERGENT B0 ;  /* 0x0000000000007941 */ /* 0x010fea0003800200 */
.L_x_37:
[----:B------:R-:W-:Y:S02]  /*2350*/  UIADD3 UR5, UPT, UPT, UR4, 0x1, URZ ;  /* 0x0000000104057890 */ /* 0x000fe4000fffe0ff */
[----:B------:R-:W-:Y:S02]  /*2360*/  UIADD3 UR14, UP1, UPT, UR28, 0x80, URZ ;  /* 0x000000801c0e7890 */ /* 0x000fe4000ff3e0ff */
[----:B------:R-:W-:Y:S02]  /*2370*/  UISETP.NE.AND UP0, UPT, UR5, 0x10, UPT ;  /* 0x000000100500788c */ /* 0x000fe4000bf05270 */
[----:B------:R-:W-:Y:S02]  /*2380*/  ULEA UR16, UR4, UR38, 0xd ;  /* 0x0000002604107291 */ /* 0x000fe4000f8e68ff */
[----:B------:R-:W-:Y:S02]  /*2390*/  USEL UR7, URZ, 0x1, UP0 ;  /* 0x00000001ff077887 */ /* 0x000fe40008000000 */
[----:B------:R-:W-:-:S02]  /*23a0*/  USEL UR13, UR5, URZ, UP0 ;  /* 0x000000ff050d7287 */ /* 0x000fc40008000000 */
[----:B------:R-:W-:Y:S02]  /*23b0*/  UIADD3 UR22, UP0, UPT, UR28, 0x180, URZ ;  /* 0x000001801c167890 */ /* 0x000fe4000ff1e0ff */
[----:B------:R-:W-:Y:S01]  /*23c0*/  ULEA UR5, UR13, UR21, 0x3 ;  /* 0x000000150d057291 */ /* 0x000fe2000f8e18ff */
[----:B------:R-:W-:Y:S01]  /*23d0*/  LOP3.LUT R12, R12, UR7, RZ, 0x3c, !PT ;  /* 0x000000070c0c7c12 */ /* 0x000fe2000f8e3cff */
[----:B------:R-:W-:Y:S02]  /*23e0*/  ULEA UR8, UR4, UR37, 0xc ;  /* 0x0000002504087291 */ /* 0x000fe4000f8e60ff */
[----:B------:R-:W-:Y:S01]  /*23f0*/  USHF.L.U32 UR18, UR6, 0x5, URZ ;  /* 0x0000000506127899 */ /* 0x000fe200080006ff */
[----:B-1----:R-:W-:Y:S01]  /*2400*/  SHF.L.U32 R0, R12, 0x1f, RZ ;  /* 0x0000001f0c007819 */ /* 0x002fe200000006ff */
[----:B------:R-:W-:Y:S02]  /*2410*/  ULOP3.LUT UR17, UR17, 0xfefffff8, URZ, 0xc0, !UPT ;  /* 0xfefffff811117892 */ /* 0x000fe4000f8ec0ff */
[----:B------:R-:W-:Y:S01]  /*2420*/  UPRMT UR4, URZ, 0x5410, UR26 ;  /* 0x00005410ff047896 */ /* 0x000fe2000800001a */
[----:B------:R3:W1:Y:S01]  /*2430*/  SYNCS.PHASECHK.TRANS64.TRYWAIT P0, [UR5+0x80], R0 ;  /* 0x00008000ff0075a7 */ /* 0x0006620008001105 */
[----:B------:R-:W-:-:S02]  /*2440*/  UIADD3.X UR15, UPT, UPT, URZ, UR29, URZ, UP1, !UPT ;  /* 0x0000001dff0f7290 */ /* 0x000fc40008ffe4ff */
[----:B------:R-:W-:Y:S02]  /*2450*/  UPRMT UR5, URZ, 0x5410, UR25 ;  /* 0x00005410ff057896 */ /* 0x000fe40008000019 */
[----:B------:R-:W-:Y:S01]  /*2460*/  UIADD3.X UR23, UPT, UPT, URZ, UR29, URZ, UP0, !UPT ;  /* 0x0000001dff177290 */ /* 0x000fe200087fe4ff */
[----:B------:R-:W-:Y:S01]  /*2470*/  UMOV UR32, 0x0 ;  /* 0x0000000000207882 */ /* 0x000fe20000000000 */
[----:B------:R-:W-:Y:S01]  /*2480*/  UMOV UR33, 0x10000000 ;  /* 0x1000000000217882 */ /* 0x000fe20000000000 */
[----:B------:R-:W-:Y:S01]  /*2490*/  UMOV UR19, UR35 ;  /* 0x0000002300137c82 */ /* 0x000fe20008000000 */
[----:B------:R-:W-:Y:S01]  /*24a0*/  UMOV UR20, UR36 ;  /* 0x0000002400147c82 */ /* 0x000fe20008000000 */
[----:B------:R-:W-:Y:S01]  /*24b0*/  UMOV UR12, UR36 ;  /* 0x00000024000c7c82 */ /* 0x000fe20008000000 */
[----:B------:R-:W-:Y:S01]  /*24c0*/  UMOV UR9, UR17 ;  /* 0x0000001100097c82 */ /* 0x000fe20008000000 */
[----:B------:R-:W-:Y:S01]  /*24d0*/  UMOV UR10, UR18 ;  /* 0x00000012000a7c82 */ /* 0x000fe20008000000 */
[----:B------:R4:W-:Y:S01]  /*24e0*/  UTMALDG.3D.MULTICAST.2CTA [UR16], [UR14], UR4, desc[UR32] ;  /* 0x000020100e0073b4 */ /* 0x0009e20008211804 */
[----:B------:R-:W-:-:S04]  /*24f0*/  UIADD3 UR6, UPT, UPT, UR6, 0x1, URZ ;  /* 0x0000000106067890 */ /* 0x000fc8000fffe0ff */
[----:B------:R-:W-:Y:S01]  /*2500*/  UISETP.NE.AND UP0, UPT, UR6, UR27, UPT ;  /* 0x0000001b0600728c */ /* 0x000fe2000bf05270 */
[----:B------:R3:W-:Y:S01]  /*2510*/  UTMALDG.3D.MULTICAST.2CTA [UR8], [UR22], UR5, desc[UR32] ;  /* 0x00002008160073b4 */ /* 0x0007e20008211805 */
[----:B----4-:R-:W-:-:S07]  /*2520*/  UMOV UR4, UR13 ;  /* 0x0000000d00047c82 */ /* 0x010fce0008000000 */
[----:B---3--:R-:W-:Y:S05]  /*2530*/  BRA.U UP0, `(.L_x_39) ;  /* 0xfffffffd00487547 */ /* 0x008fea000b83ffff */
.L_x_33:
[C---:B------:R-:W-:Y:S01]  /*2540*/  LEA R3, R11.reuse, UR21, 0x3 ;  /* 0x000000150b037c11 */ /* 0x040fe2000f8e18ff */
[----:B------:R-:W-:Y:S01]  /*2550*/  NOP ;  /* 0x0000000000007918 */ /* 0x000fe20000000000 */
[----:B-1----:R-:W-:Y:S02]  /*2560*/  SHF.L.U32 R0, R10, 0x1f, RZ ;  /* 0x0000001f0a007819 */ /* 0x002fe400000006ff */
[----:B------:R-:W-:Y:S02]  /*2570*/  LEA R5, R11, UR21, 0x4 ;  /* 0x000000150b057c11 */ /* 0x000fe4000f8e20ff */
[----:B--2---:R-:W1:Y:S02]  /*2580*/  SYNCS.PHASECHK.TRANS64.TRYWAIT P0, [R3+URZ+0x150], R0 ;  /* 0x00015000030075a7 */ /* 0x004e6400080011ff */
[----:B-1----:R-:W-:Y:S05]  /*2590*/  @!P0 BRA `(.L_x_40) ;  /* 0x0000007c00948947 */ /* 0x002fea0003800000 */
.L_x_165:
[----:B------:R-:W2:Y:S01]  /*25a0*/  LDS.128 R4, [R5+0x1e0] ;  /* 0x0001e00005047984 */ /* 0x000ea20000000c00 */
[----:B------:R-:W-:Y:S01]  /*25b0*/  UISETP.GE.AND UP0, UPT, UR42, 0x1, UPT ;  /* 0x000000012a00788c */ /* 0x000fe2000bf06270 */
[----:B------:R-:W-:Y:S01]  /*25c0*/  @!PT LDS RZ, [RZ] ;  /* 0x00000000fffff984 */ /* 0x000fe20000000800 */
[----:B------:R-:W-:Y:S01]  /*25d0*/  @!PT LDS RZ, [RZ] ;  /* 0x00000000fffff984 */ /* 0x000fe20000000800 */
[----:B------:R-:W-:Y:S01]  /*25e0*/  @!PT LDS RZ, [RZ] ;  /* 0x00000000fffff984 */ /* 0x000fe20000000800 */
[----:B------:R-:W-:Y:S01]  /*25f0*/  @!PT LDS RZ, [RZ] ;  /* 0x00000000fffff984 */ /* 0x000fe20000000800 */
[----:B------:R3:W-:Y:S06]  /*2600*/  MEMBAR.ALL.CTA ;  /* 0x0000000000007992 */ /* 0x0007ec0000008000 */
[----:B---3--:R-:W3:Y:S01]  /*2610*/  FENCE.VIEW.ASYNC.S ;  /* 0x00000000000073c6 */ /* 0x008ee20000000000 */
[----:B--2---:R-:W-:-:S13]  /*2620*/  LOP3.LUT P0, RZ, R6, 0x1, RZ, 0xc0, !PT ;  /* 0x0000000106ff7812 */ /* 0x004fda000780c0ff */
[----:B---3--:R-:W-:Y:S01]  /*2630*/  VOTEU.ANY UP1, P0 ;  /* 0x0000000000ff7886 */ /* 0x008fe20000020100 */
[----:B------:R-:W-:-:S13]  /*2640*/  PLOP3.LUT P0, PT, PT, PT, UP1, 0x80, 0x8 ;  /* 0x000000000008781c */ /* 0x000fda0003f0f018 */
[----:B-1----:R-:W-:Y:S02]  /*2650*/  @P0 LOP3.LUT R0, R5, 0xffff, RZ, 0xc0, !PT ;  /* 0x0000ffff05000812 */ /* 0x002fe400078ec0ff */
[----:B------:R-:W-:Y:S02]  /*2660*/  @P0 MOV R2, R4 ;  /* 0x0000000400020202 */ /* 0x000fe40000000f00 */
[----:B------:R-:W-:Y:S01]  /*2670*/  @P0 R2UR UR5, R0 ;  /* 0x00000000000502ca */ /* 0x000fe200000e0000 */
[----:B------:R-:W-:Y:S01]  /*2680*/  VIADD R0, R3, 0x160 ;  /* 0x0000016003007836 */ /* 0x000fe20000000000 */
[----:B------:R-:W-:Y:S02]  /*2690*/  @P0 SHF.R.U32.HI R4, RZ, 0x10, R5 ;  /* 0x00000010ff040819 */ /* 0x000fe40000011605 */
[----:B------:R-:W-:Y:S02]  /*26a0*/  @P0 R2UR UR6, R2 ;  /* 0x00000000020602ca */ /* 0x000fe400000e0000 */
[----:B------:R-:W-:-:S02]  /*26b0*/  PRMT R0, RZ, 0x654, R0 ;  /* 0x00000654ff007816 */ /* 0x000fc40000000000 */
[----:B------:R-:W-:Y:S02]  /*26c0*/  @P0 R2UR UR4, R4 ;  /* 0x00000000040402ca */ /* 0x000fe400000e0000 */
[----:B------:R1:W-:Y:S03]  /*26d0*/  SYNCS.ARRIVE.TRANS64.RED.A1T0 RZ, [R0+URZ], RZ ;  /* 0x000000ff00ff79a7 */ /* 0x0003e600081004ff */
[----:B------:R-:W-:-:S04]  /*26e0*/  @UP1 UMOV UR39, UR5 ;  /* 0x0000000500271c82 */ /* 0x000fc80008000000 */
[----:B------:R-:W-:-:S04]  /*26f0*/  @UP1 UMOV UR40, UR6 ;  /* 0x0000000600281c82 */ /* 0x000fc80008000000 */
[----:B------:R-:W-:Y:S01]  /*2700*/  @UP1 UMOV UR36, UR4 ;  /* 0x0000000400241c82 */ /* 0x000fe20008000000 */
[----:B------:R-:W-:Y:S05]  /*2710*/  BRA.U !UP0, `(.L_x_41) ;  /* 0x0000000108d47547 */ /* 0x000fea000b800000 */
[----:B------:R-:W4:Y:S01]  /*2720*/  LDCU.128 UR16, c[0x0][0xb10] ;  /* 0x00016200ff1077ac */ /* 0x000f220008000c00 */
[----:B------:R-:W2:Y:S01]  /*2730*/  LDCU UR12, c[0x0][0xb20] ;  /* 0x00016400ff0c77ac */ /* 0x000ea20008000800 */
[----:B------:R-:W3:Y:S01]  /*2740*/  LDCU UR20, c[0x0][0xb0c] ;  /* 0x00016180ff1477ac */ /* 0x000ee20008000800 */
[----:B------:R-:W1:Y:S01]  /*2750*/  LDCU.64 UR8, c[0x0][0xb28] ;  /* 0x00016500ff0877ac */ /* 0x000e620008000a00 */
[----:B------:R-:W-:Y:S02]  /*2760*/  UISETP.NE.AND UP3, UPT, UR42, 0x1, UPT ;  /* 0x000000012a00788c */ /* 0x000fe4000bf65270 */
[----:B----4-:R-:W-:Y:S02]  /*2770*/  UIMAD.WIDE.U32 UR6, UR43, UR19, URZ ;  /* 0x000000132b0672a5 */ /* 0x010fe4000f8e00ff */
[----:B------:R-:W-:Y:S02]  /*2780*/  UIMAD.WIDE.U32 UR4, UR44, UR16, URZ ;  /* 0x000000102c0472a5 */ /* 0x000fe4000f8e00ff */
[----:B------:R-:W-:-:S02]  /*2790*/  UISETP.NE.AND UP0, UPT, UR18, 0x1, UPT ;  /* 0x000000011200788c */ /* 0x000fc4000bf05270 */
[----:B------:R-:W-:Y:S01]  /*27a0*/  UIMAD.WIDE.U32 UR22, UR39, UR19, URZ ;  /* 0x00000013271672a5 */ /* 0x000fe2000f8e00ff */
[----:B------:R-:W-:Y:S02]  /*27b0*/  UMOV UR6, UR7 ;  /* 0x0000000700067c82 */ /* 0x000fe40008000000 */
[----:B------:R-:W-:Y:S01]  /*27c0*/  UMOV UR4, UR5 ;  /* 0x0000000500047c82 */ /* 0x000fe20008000000 */
[----:B--2---:R-:W-:Y:S02]  /*27d0*/  USHF.R.U32.HI UR6, URZ, UR12, UR6 ;  /* 0x0000000cff067299 */ /* 0x004fe40008011606 */
[----:B---3--:R-:W-:Y:S02]  /*27e0*/  UISETP.NE.AND UP2, UPT, UR20, 0x1, UPT ;  /* 0x000000011400788c */ /* 0x008fe4000bf45270 */
[----:B------:R-:W-:Y:S02]  /*27f0*/  USHF.R.U32.HI UR4, URZ, UR17, UR4 ;  /* 0x00000011ff047299 */ /* 0x000fe40008011604 */
[----:B------:R-:W-:-:S02]  /*2800*/  USEL UR5, UR43, UR6, !UP0 ;  /* 0x000000062b057287 */ /* 0x000fc4000c000000 */
[----:B------:R-:W-:Y:S02]  /*2810*/  USEL UR6, UR44, UR4, !UP2 ;  /* 0x000000042c067287 */ /* 0x000fe4000d000000 */
[----:B-1----:R-:W-:Y:S01]  /*2820*/  UIMAD.WIDE.U32 UR10, UR5, UR8, URZ ;  /* 0x00000008050a72a5 */ /* 0x002fe2000f8e00ff */
[----:B------:R-:W-:Y:S01]  /*2830*/  UMOV UR4, UR23 ;  /* 0x0000001700047c82 */ /* 0x000fe20008000000 */
[----:B------:R-:W-:Y:S02]  /*2840*/  UIMAD.WIDE.U32 UR14, UR40, UR16, URZ ;  /* 0x00000010280e72a5 */ /* 0x000fe4000f8e00ff */
[----:B------:R-:W-:-:S03]  /*2850*/  UIMAD.WIDE.U32 UR22, UR6, UR8, URZ ;  /* 0x00000008061672a5 */ /* 0x000fc6000f8e00ff */
[----:B------:R-:W-:Y:S01]  /*2860*/  UMOV UR10, UR11 ;  /* 0x0000000b000a7c82 */ /* 0x000fe20008000000 */
[----:B------:R-:W-:Y:S02]  /*2870*/  USHF.R.U32.HI UR4, URZ, UR12, UR4 ;  /* 0x0000000cff047299 */ /* 0x000fe40008011604 */
[----:B------:R-:W-:Y:S01]  /*2880*/  @UP3 USHF.R.U32.HI UR5, URZ, UR9, UR10 ;  /* 0x00000009ff053299 */ /* 0x000fe2000801160a */
[----:B------:R-:W-:Y:S01]  /*2890*/  UMOV UR14, UR15 ;  /* 0x0000000f000e7c82 */ /* 0x000fe20008000000 */
[----:B------:R-:W-:Y:S01]  /*28a0*/  UMOV UR22, UR23 ;  /* 0x0000001700167c82 */ /* 0x000fe20008000000 */
[----:B------:R-:W-:Y:S02]  /*28b0*/  USHF.R.U32.HI UR17, URZ, UR17, UR14 ;  /* 0x00000011ff117299 */ /* 0x000fe4000801160e */
[----:B------:R-:W-:Y:S02]  /*28c0*/  USEL UR4, UR39, UR4, !UP0 ;  /* 0x0000000427047287 */ /* 0x000fe4000c000000 */
[----:B------:R-:W-:-:S02]  /*28d0*/  @UP3 USHF.R.U32.HI UR6, URZ, UR9, UR22 ;  /* 0x00000009ff063299 */ /* 0x000fc40008011616 */
[----:B------:R-:W-:Y:S02]  /*28e0*/  UIMAD UR7, UR42, UR5, URZ ;  /* 0x000000052a0772a4 */ /* 0x000fe4000f8e02ff */
[----:B------:R-:W-:Y:S02]  /*28f0*/  USEL UR5, UR40, UR17, !UP2 ;  /* 0x0000001128057287 */ /* 0x000fe4000d000000 */
[----:B------:R-:W-:Y:S02]  /*2900*/  UIMAD UR10, UR42, UR6, URZ ;  /* 0x000000062a0a72a4 */ /* 0x000fe4000f8e02ff */
[----:B------:R-:W-:Y:S02]  /*2910*/  UISETP.GE.AND UP0, UPT, UR4, UR7, UPT ;  /* 0x000000070400728c */ /* 0x000fe4000bf06270 */
[----:B------:R-:W-:Y:S02]  /*2920*/  UIMAD.WIDE.U32 UR14, UR4, UR8, URZ ;  /* 0x00000008040e72a5 */ /* 0x000fe4000f8e00ff */
[----:B------:R-:W-:-:S02]  /*2930*/  UISETP.GE.OR UP0, UPT, UR5, UR10, UP0 ;  /* 0x0000000a0500728c */ /* 0x000fc40008706670 */
        /* <DEDUP_REMOVED lines=19> */
.L_x_41:
[----:B------:R-:W2:Y:S02]  /*2a70*/  LDCU UR4, c[0x0][0xb30] ;  /* 0x00016600ff0477ac */ /* 0x000ea40008000800 */
[----:B--2---:R-:W-:-:S09]  /*2a80*/  UISETP.NE.AND UP0, UPT, UR4, 0x1, UPT ;  /* 0x000000010400788c */ /* 0x004fd2000bf05270 */
[----:B------:R-:W-:Y:S05]  /*2a90*/  BRA.U UP0, `(.L_x_42) ;  /* 0x0000000100447547 */ /* 0x000fea000b800000 */
[----:B------:R-:W2:Y:S01]  /*2aa0*/  LDCU.128 UR8, c[0x0][0xb10] ;  /* 0x00016200ff0877ac */ /* 0x000ea20008000c00 */
[----:B------:R-:W3:Y:S01]  /*2ab0*/  LDCU UR12, c[0x0][0xb0c] ;  /* 0x00016180ff0c77ac */ /* 0x000ee20008000800 */
[----:B------:R-:W1:Y:S01]  /*2ac0*/  LDCU UR14, c[0x0][0xb20] ;  /* 0x00016400ff0e77ac */ /* 0x000e620008000800 */
[----:B--2---:R-:W-:Y:S02]  /*2ad0*/  UIMAD.WIDE.U32 UR6, UR40, UR8, URZ ;  /* 0x00000008280672a5 */ /* 0x004fe4000f8e00ff */
[----:B------:R-:W-:Y:S02]  /*2ae0*/  UIMAD.WIDE.U32 UR4, UR39, UR11, URZ ;  /* 0x0000000b270472a5 */ /* 0x000fe4000f8e00ff */
[----:B---3--:R-:W-:Y:S02]  /*2af0*/  UISETP.NE.AND UP2, UPT, UR12, 0x1, UPT ;  /* 0x000000010c00788c */ /* 0x008fe4000bf45270 */
[----:B------:R-:W-:Y:S01]  /*2b00*/  UISETP.NE.AND UP0, UPT, UR10, 0x1, UPT ;  /* 0x000000010a00788c */ /* 0x000fe2000bf05270 */
[----:B------:R-:W-:-:S02]  /*2b10*/  UMOV UR6, UR7 ;  /* 0x0000000700067c82 */ /* 0x000fc40008000000 */
[----:B------:R-:W-:Y:S01]  /*2b20*/  UMOV UR4, UR5 ;  /* 0x0000000500047c82 */ /* 0x000fe20008000000 */
[----:B------:R-:W-:Y:S02]  /*2b30*/  USHF.R.U32.HI UR9, URZ, UR9, UR6 ;  /* 0x00000009ff097299 */ /* 0x000fe40008011606 */
[----:B-1----:R-:W-:Y:S02]  /*2b40*/  USHF.R.U32.HI UR4, URZ, UR14, UR4 ;  /* 0x0000000eff047299 */ /* 0x002fe40008011604 */
[----:B------:R-:W-:Y:S02]  /*2b50*/  USEL UR5, UR40, UR9, !UP2 ;  /* 0x0000000928057287 */ /* 0x000fe4000d000000 */
[----:B------:R-:W-:-:S04]  /*2b60*/  USEL UR4, UR39, UR4, !UP0 ;  /* 0x0000000427047287 */ /* 0x000fc8000c000000 */
[----:B------:R-:W-:Y:S02]  /*2b70*/  UIADD3 UR6, UPT, UPT, UR5, -UR4, URZ ;  /* 0x8000000405067290 */ /* 0x000fe4000fffe0ff */
[----:B------:R-:W-:Y:S02]  /*2b80*/  UIADD3 UR4, UPT, UPT, -UR5, UR4, URZ ;  /* 0x0000000405047290 */ /* 0x000fe4000fffe1ff */
[----:B------:R-:W-:Y:S02]  /*2b90*/  UIMAD UR39, UR6, UR10, UR39 ;  /* 0x0000000a062772a4 */ /* 0x000fe4000f8e0227 */
[----:B------:R-:W-:-:S12]  /*2ba0*/  UIMAD UR40, UR4, UR12, UR40 ;  /* 0x0000000c042872a4 */ /* 0x000fd8000f8e0228 */
.L_x_42:
[----:B------:R-:W-:Y:S01]  /*2bb0*/  VIADD R11, R11, 0x1 ;  /* 0x000000010b0b7836 */ /* 0x000fe20000000000 */
[----:B------:R-:W-:Y:S01]  /*2bc0*/  R2UR UR4, R86 ;  /* 0x00000000560472ca */ /* 0x000fe200000e0000 */
[----:B------:R-:W-:Y:S01]  /*2bd0*/  UIADD3 UR16, UPT, UPT, UR40, UR63, URZ ;  /* 0x0000003f28107290 */ /* 0x000fe2000fffe0ff */
[----:B------:R-:W-:Y:S02]  /*2be0*/  PLOP3.LUT P1, PT, PT, PT, PT, 0x80, 0x8 ;  /* 0x000000000008781c */ /* 0x000fe40003f2f070 */
[----:B------:R-:W-:-:S04]  /*2bf0*/  ISETP.NE.AND P0, PT, R11, 0x2, PT ;  /* 0x000000020b00780c */ /* 0x000fc80003f05270 */
[----:B------:R-:W-:Y:S02]  /*2c00*/  SEL R3, RZ, 0x1, P0 ;  /* 0x00000001ff037807 */ /* 0x000fe40000000000 */
[----:B------:R-:W-:Y:S02]  /*2c10*/  SEL R11, R11, RZ, P0 ;  /* 0x000000ff0b0b7207 */ /* 0x000fe40000000000 */
[----:B------:R-:W-:Y:S01]  /*2c20*/  LOP3.LUT R10, R10, R3, RZ, 0x3c, !PT ;  /* 0x000000030a0a7212 */ /* 0x000fe200078e3cff */
[----:B------:R-:W-:Y:S01]  /*2c30*/  UIADD3 UR20, UPT, UPT, UR39, UR4, URZ ;  /* 0x0000000427147290 */ /* 0x000fe2000fffe0ff */
[----:B------:R-:W-:Y:S11]  /*2c40*/  BRA.U UP1, `(.L_x_43) ;  /* 0xfffffff101387547 */ /* 0x000ff6000b83ffff */
[----:B------:R-:W-:Y:S01]  /*2c50*/  UIADD3 UR21, UPT, UPT, UR21, 0x80, URZ ;  /* 0x0000008015157890 */ /* 0x000fe2000fffe0ff */
[----:B------:R-:W-:-:S03]  /*2c60*/  SHF.L.U32 R3, R12, 0x1f, RZ ;  /* 0x0000001f0c037819 */ /* 0x000fc600000006ff */
[----:B------:R-:W-:-:S09]  /*2c70*/  ULEA UR4, UR13, UR21, 0x3 ;  /* 0x000000150d047291 */ /* 0x000fd2000f8e18ff */
[----:B------:R-:W2:Y:S02]  /*2c80*/  SYNCS.PHASECHK.TRANS64.TRYWAIT P0, [UR4], R3 ;  /* 0x00000003ff0075a7 */ /* 0x000ea40008001104 */
[----:B--2---:R-:W-:Y:S05]  /*2c90*/  @!P0 BRA `(.L_x_44) ;  /* 0x0000007400e88947 */ /* 0x004fea0003800000 */
.L_x_167:
[----:B------:R-:W-:-:S04]  /*2ca0*/  UIADD3 UR4, UPT, UPT, UR13, 0x1, URZ ;  /* 0x000000010d047890 */ /* 0x000fc8000fffe0ff */
[----:B------:R-:W-:-:S04]  /*2cb0*/  UISETP.NE.AND UP0, UPT, UR4, 0x10, UPT ;  /* 0x000000100400788c */ /* 0x000fc8000bf05270 */
[----:B------:R-:W-:Y:S02]  /*2cc0*/  USEL UR6, URZ, 0x1, UP0 ;  /* 0x00000001ff067887 */ /* 0x000fe40008000000 */
[----:B------:R-:W-:-:S04]  /*2cd0*/  USEL UR4, UR4, URZ, UP0 ;  /* 0x000000ff04047287 */ /* 0x000fc80008000000 */
[----:B------:R-:W-:Y:S01]  /*2ce0*/  ULEA UR5, UR4, UR21, 0x3 ;  /* 0x0000001504057291 */ /* 0x000fe2000f8e18ff */
[----:B------:R-:W-:-:S04]  /*2cf0*/  LOP3.LUT R2, R12, UR6, RZ, 0x3c, !PT ;  /* 0x000000060c027c12 */ /* 0x000fc8000f8e3cff */
[----:B-1----:R-:W-:-:S04]  /*2d00*/  SHF.L.U32 R3, R2, 0x1f, RZ ;  /* 0x0000001f02037819 */ /* 0x002fc800000006ff */
[----:B------:R-:W1:Y:S02]  /*2d10*/  SYNCS.PHASECHK.TRANS64.TRYWAIT P0, [UR5], R3 ;  /* 0x00000003ff0075a7 */ /* 0x000e640008001105 */
[----:B-1----:R-:W-:Y:S05]  /*2d20*/  @!P0 BRA `(.L_x_45) ;  /* 0x0000007400dc8947 */ /* 0x002fea0003800000 */
.L_x_169:
        /* <DEDUP_REMOVED lines=9> */
.L_x_171:
        /* <DEDUP_REMOVED lines=9> */
.L_x_173:
        /* <DEDUP_REMOVED lines=9> */
.L_x_175:
        /* <DEDUP_REMOVED lines=9> */
.L_x_177:
        /* <DEDUP_REMOVED lines=9> */
.L_x_179:
        /* <DEDUP_REMOVED lines=9> */
.L_x_181:
        /* <DEDUP_REMOVED lines=9> */
.L_x_183:
        /* <DEDUP_REMOVED lines=9> */
.L_x_185:
        /* <DEDUP_REMOVED lines=9> */
.L_x_187:
        /* <DEDUP_REMOVED lines=9> */
.L_x_189:
        /* <DEDUP_REMOVED lines=9> */
.L_x_191:
        /* <DEDUP_REMOVED lines=9> */
.L_x_193:
        /* <DEDUP_REMOVED lines=9> */
.L_x_195:
[----:B------:R-:W-:-:S04]  /*3480*/  UIADD3 UR4, UPT, UPT, UR4, 0x1, URZ ;  /* 0x0000000104047890 */ /* 0x000fc8000fffe0ff */
[----:B------:R-:W-:-:S04]  /*3490*/  UISETP.NE.AND UP0, UPT, UR4, 0x10, UPT ;  /* 0x000000100400788c */ /* 0x000fc8000bf05270 */
[----:B------:R-:W-:Y:S02]  /*34a0*/  USEL UR5, URZ, 0x1, UP0 ;  /* 0x00000001ff057887 */ /* 0x000fe40008000000 */
[----:B------:R-:W-:-:S04]  /*34b0*/  USEL UR4, UR4, URZ, UP0 ;  /* 0x000000ff04047287 */ /* 0x000fc80008000000 */
[----:B------:R-:W-:Y:S01]  /*34c0*/  ULEA UR4, UR4, UR21, 0x3 ;  /* 0x0000001504047291 */ /* 0x000fe2000f8e18ff */
[----:B-1----:R-:W-:-:S04]  /*34d0*/  LOP3.LUT R3, R2, UR5, RZ, 0x3c, !PT ;  /* 0x0000000502037c12 */ /* 0x002fc8000f8e3cff */
[----:B------:R-:W-:Y:S01]  /*34e0*/  SHF.L.U32 R3, R3, 0x1f, RZ ;  /* 0x0000001f03037819 */ /* 0x000fe200000006ff */
[----:B------:R-:W-:-:S07]  /*34f0*/  IMAD.U32 R0, RZ, RZ, UR4 ;  /* 0x00000004ff007e24 */ /* 0x000fce000f8e00ff */
.L_x_59:
[----:B-1----:R1:W2:Y:S02]  /*3500*/  SYNCS.PHASECHK.TRANS64.TRYWAIT P0, [R0+URZ], R3 ;  /* 0x00000003000075a7 */ /* 0x0022a400080011ff */
[----:B--2---:R-:W-:Y:S05]  /*3510*/  @!P0 NANOSLEEP.SYNCS 0x989680 ;  /* 0x009896800000895d */ /* 0x004fea0003900000 */
[----:B------:R-:W2:Y:S02]  /*3520*/  @!P0 SYNCS.PHASECHK.TRANS64 P0, [R0+URZ], R3 ;  /* 0x00000003000085a7 */ /* 0x000ea400080010ff */
[----:B--2-4-:R-:W-:Y:S05]  /*3530*/  @P0 EXIT ;  /* 0x000000000000094d */ /* 0x014fea0003800000 */
[----:B------:R-:W-:Y:S05]  /*3540*/  BRA `(.L_x_59) ;  /* 0xfffffffc00ec7947 */ /* 0x000fea000383ffff */
.L_x_23:
[----:B------:R-:W-:-:S04]  /*3550*/  UISETP.NE.AND UP0, UPT, UR52, URZ, UPT ;  /* 0x000000ff3400728c */ /* 0x000fc8000bf05270 */
[----:B------:R-:W-:-:S09]  /*3560*/  UISETP.NE.OR UP0, UPT, UR21, 0x1, UP0 ;  /* 0x000000011500788c */ /* 0x000fd20008705670 */
[----:B------:R-:W-:Y:S05]  /*3570*/  BRA.U UP0, `(.L_x_60) ;  /* 0x0000000500487547 */ /* 0x000fea000b800000 */
[----:B------:R-:W-:Y:S01]  /*3580*/  ISETP.GE.U32.AND P2, PT, R0, 0x8, PT ;  /* 0x000000080000780c */ /* 0x000fe20003f46070 */
[----:B------:R-:W-:Y:S01]  /*3590*/  IMAD.MOV.U32 R12, RZ, RZ, 0x1 ;  /* 0x00000001ff0c7424 */ /* 0x000fe200078e00ff */
[----:B------:R-:W-:Y:S02]  /*35a0*/  CS2R R10, SRZ ;  /* 0x00000000000a7805 */ /* 0x000fe4000001ff00 */
[----:B------:R-:W-:Y:S01]  /*35b0*/  CS2R R8, SRZ ;  /* 0x0000000000087805 */ /* 0x000fe2000001ff00 */
[----:B------:R-:W-:Y:S01]  /*35c0*/  UMOV UR6, 0x400 ;  /* 0x0000040000067882 */ /* 0x000fe20000000000 */
[----:B------:R-:W-:Y:S01]  /*35d0*/  UMOV UR5, URZ ;  /* 0x000000ff00057c82 */ /* 0x000fe20008000000 */
[----:B------:R-:W-:-:S12]  /*35e0*/  ULEA UR6, UR52, UR6, 0x18 ;  /* 0x0000000634067291 */ /* 0x000fd8000f8ec0ff */
.L_x_64:
[----:B------:R-:W-:Y:S02]  /*35f0*/  LEA R2, R8, UR6, 0x3 ;  /* 0x0000000608027c11 */ /* 0x000fe4000f8e18ff */
[----:B------:R-:W-:-:S03]  /*3600*/  SHF.L.U32 R5, R9, 0x1f, RZ ;  /* 0x0000001f09057819 */ /* 0x000fc600000006ff */
[----:B------:R-:W-:Y:S01]  /*3610*/  VIADD R4, R2, 0x1c0 ;  /* 0x000001c002047836 */ /* 0x000fe20000000000 */
[----:B------:R-:W2:Y:S02]  /*3620*/  SYNCS.PHASECHK.TRANS64.TRYWAIT P0, [R2+URZ+0x1b0], R5 ;  /* 0x0001b005020075a7 */ /* 0x000ea400080011ff */
[----:B--2---:R-:W-:Y:S05]  /*3630*/  @!P0 BRA `(.L_x_61) ;  /* 0x0000007000e88947 */ /* 0x004fea0003800000 */
.L_x_196:
[----:B------:R-:W-:Y:S01]  /*3640*/  ULEA UR4, UR5, UR6, 0x3 ;  /* 0x0000000605047291 */ /* 0x000fe2000f8e18ff */
[----:B------:R-:W-:Y:S02]  /*3650*/  PRMT R4, RZ, 0x654, R4 ;  /* 0x00000654ff047816 */ /* 0x000fe40000000004 */
[----:B--2---:R-:W-:Y:S01]  /*3660*/  SHF.L.U32 R5, R12, 0x1f, RZ ;  /* 0x0000001f0c057819 */ /* 0x004fe200000006ff */
[----:B------:R-:W-:Y:S01]  /*3670*/  UIADD3 UR7, UPT, UPT, UR4, 0x150, URZ ;  /* 0x0000015004077890 */ /* 0x000fe2000fffe0ff */
[----:B------:R2:W-:Y:S05]  /*3680*/  SYNCS.ARRIVE.TRANS64.RED.A1T0 RZ, [R4+URZ], RZ ;  /* 0x000000ff04ff79a7 */ /* 0x0005ea00081004ff */
[----:B------:R-:W-:Y:S01]  /*3690*/  IMAD.U32 R7, RZ, RZ, UR7 ;  /* 0x00000007ff077e24 */ /* 0x000fe2000f8e00ff */
[----:B------:R-:W3:Y:S04]  /*36a0*/  SYNCS.PHASECHK.TRANS64.TRYWAIT P0, [UR4+0x160], R5 ;  /* 0x00016005ff0075a7 */ /* 0x000ee80008001104 */
[----:B------:R-:W-:Y:S01]  /*36b0*/  PRMT R6, R0, 0x654, R7 ;  /* 0x0000065400067816 */ /* 0x000fe20000000007 */
[----:B--2---:R-:W-:Y:S01]  /*36c0*/  @!P2 IMAD.MOV.U32 R4, RZ, RZ, 0x10 ;  /* 0x00000010ff04a424 */ /* 0x004fe200078e00ff */
[----:B---3--:R-:W-:Y:S06]  /*36d0*/  @!P0 BRA `(.L_x_62) ;  /* 0x0000007000d48947 */ /* 0x008fec0003800000 */
.L_x_198:
[----:B------:R-:W-:Y:S01]  /*36e0*/  ULEA UR8, UR5, UR6, 0x4 ;  /* 0x0000000605087291 */ /* 0x000fe2000f8e20ff */
[----:B------:R-:W-:Y:S01]  /*36f0*/  SEL R3, R6, R3, !P2 ;  /* 0x0000000306037207 */ /* 0x000fe20005000000 */
[----:B------:R-:W-:Y:S01]  /*3700*/  UIADD3 UR9, UPT, UPT, UR4, 0x150, URZ ;  /* 0x0000015004097890 */ /* 0x000fe2000fffe0ff */
[----:B--2---:R-:W-:Y:S01]  /*3710*/  LEA R2, R11, UR6, 0x3 ;  /* 0x000000060b027c11 */ /* 0x004fe2000f8e18ff */
[----:B------:R-:W-:Y:S01]  /*3720*/  UIADD3 UR8, UPT, UPT, UR8, 0x1e0, URZ ;  /* 0x000001e008087890 */ /* 0x000fe2000fffe0ff */
[----:B------:R-:W-:Y:S01]  /*3730*/  SHF.L.U32 R5, R10, 0x1f, RZ ;  /* 0x0000001f0a057819 */ /* 0x000fe200000006ff */
[----:B------:R2:W-:Y:S01]  /*3740*/  @!P2 SYNCS.ARRIVE.TRANS64.RED RZ, [R3+URZ], R4 ;  /* 0x0000000403ffa9a7 */ /* 0x0005e200080004ff */
[----:B------:R-:W-:Y:S01]  /*3750*/  UIADD3 UR4, UPT, UPT, UR5, 0x1, URZ ;  /* 0x0000000105047890 */ /* 0x000fe2000fffe0ff */
[----:B------:R-:W-:-:S03]  /*3760*/  VIADD R8, R8, 0x1 ;  /* 0x0000000108087836 */ /* 0x000fc60000000000 */
[----:B------:R-:W-:Y:S02]  /*3770*/  UISETP.NE.AND UP0, UPT, UR4, 0x2, UPT ;  /* 0x000000020400788c */ /* 0x000fe4000bf05270 */
[----:B------:R-:W-:Y:S06]  /*3780*/  UGETNEXTWORKID.BROADCAST [UR8], [UR9] ;  /* 0x00000000080073ca */ /* 0x000fec0008000100 */
[----:B------:R-:W-:Y:S01]  /*3790*/  USEL UR7, URZ, 0x1, UP0 ;  /* 0x00000001ff077887 */ /* 0x000fe20008000000 */
[----:B------:R-:W-:Y:S01]  /*37a0*/  ISETP.NE.AND P0, PT, R8, 0x2, PT ;  /* 0x000000020800780c */ /* 0x000fe20003f05270 */
[----:B------:R-:W-:Y:S01]  /*37b0*/  USEL UR5, UR4, URZ, UP0 ;  /* 0x000000ff04057287 */ /* 0x000fe20008000000 */
[----:B------:R-:W3:Y:S03]  /*37c0*/  SYNCS.PHASECHK.TRANS64.TRYWAIT P1, [R2+URZ+0x150], R5 ;  /* 0x00015005020075a7 */ /* 0x000ee600080211ff */
[----:B------:R-:W-:Y:S01]  /*37d0*/  LOP3.LUT R12, R12, UR7, RZ, 0x3c, !PT ;  /* 0x000000070c0c7c12 */ /* 0x000fe2000f8e3cff */
[----:B--23--:R-:W-:Y:S07]  /*37e0*/  @!P1 BRA `(.L_x_63) ;  /* 0x0000007000a89947 */ /* 0x00cfee0003800000 */
.L_x_199:
[C---:B------:R-:W-:Y:S01]  /*37f0*/  LEA R4, R11.reuse, UR6, 0x4 ;  /* 0x000000060b047c11 */ /* 0x040fe2000f8e20ff */
[----:B--2---:R-:W-:Y:S01]  /*3800*/  VIADD R2, R2, 0x160 ;  /* 0x0000016002027836 */ /* 0x004fe20000000000 */
[----:B------:R-:W-:Y:S01]  /*3810*/  SEL R8, R8, RZ, P0 ;  /* 0x000000ff08087207 */ /* 0x000fe20000000000 */
[----:B------:R-:W-:-:S03]  /*3820*/  VIADD R11, R11, 0x1 ;  /* 0x000000010b0b7836 */ /* 0x000fc60000000000 */
[----:B------:R-:W2:Y:S01]  /*3830*/  LDS.128 R4, [R4+0x1e0] ;  /* 0x0001e00004047984 */ /* 0x000ea20000000c00 */
[----:B------:R-:W-:Y:S02]  /*3840*/  PRMT R2, RZ, 0x654, R2 ;  /* 0x00000654ff027816 */ /* 0x000fe40000000002 */
[C---:B------:R-:W-:Y:S01]  /*3850*/  ISETP.NE.AND P1, PT, R11.reuse, 0x2, PT ;  /* 0x000000020b00780c */ /* 0x040fe20003f25270 */
[----:B------:R-:W-:Y:S01]  /*3860*/  @!PT LDS RZ, [RZ] ;  /* 0x00000000fffff984 */ /* 0x000fe20000000800 */
[----:B------:R-:W-:Y:S01]  /*3870*/  @!PT LDS RZ, [RZ] ;  /* 0x00000000fffff984 */ /* 0x000fe20000000800 */
[----:B------:R-:W-:Y:S01]  /*3880*/  @!PT LDS RZ, [RZ] ;  /* 0x00000000fffff984 */ /* 0x000fe20000000800 */
[----:B------:R-:W-:Y:S01]  /*3890*/  @!PT LDS RZ, [RZ] ;  /* 0x00000000fffff984 */ /* 0x000fe20000000800 */
[----:B------:R3:W-:Y:S06]  /*38a0*/  MEMBAR.ALL.CTA ;  /* 0x0000000000007992 */ /* 0x0007ec0000008000 */
[----:B---3--:R-:W3:Y:S01]  /*38b0*/  FENCE.VIEW.ASYNC.S ;  /* 0x00000000000073c6 */ /* 0x008ee20000000000 */
[----:B------:R-:W-:Y:S01]  /*38c0*/  SEL R11, R11, RZ, P1 ;  /* 0x000000ff0b0b7207 */ /* 0x000fe20000800000 */
[----:B---3--:R3:W-:Y:S01]  /*38d0*/  SYNCS.ARRIVE.TRANS64.RED.A1T0 RZ, [R2+URZ], RZ ;  /* 0x000000ff02ff79a7 */ /* 0x0087e200081004ff */
[----:B--2---:R-:W-:-:S02]  /*38e0*/  LOP3.LUT P3, RZ, R6, 0x1, RZ, 0xc0, !PT ;  /* 0x0000000106ff7812 */ /* 0x004fc4000786c0ff */
[----:B------:R-:W-:-:S04]  /*38f0*/  SEL R5, RZ, 0x1, P1 ;  /* 0x00000001ff057807 */ /* 0x000fc80000800000 */
[----:B------:R-:W-:Y:S02]  /*3900*/  LOP3.LUT R10, R10, R5, RZ, 0x3c, !PT ;  /* 0x000000050a0a7212 */ /* 0x000fe400078e3cff */
[----:B---3--:R-:W-:-:S04]  /*3910*/  SEL R2, RZ, 0x1, P0 ;  /* 0x00000001ff027807 */ /* 0x008fc80000000000 */
[----:B------:R-:W-:Y:S01]  /*3920*/  LOP3.LUT R9, R9, R2, RZ, 0x3c, !PT ;  /* 0x0000000209097212 */ /* 0x000fe200078e3cff */
[----:B------:R-:W-:Y:S06]  /*3930*/  @P3 BRA `(.L_x_64) ;  /* 0xfffffffc002c3947 */ /* 0x000fec000383ffff */
[----:B------:R-:W-:Y:S01]  /*3940*/  ULEA UR4, UR5, UR6, 0x3 ;  /* 0x0000000605047291 */ /* 0x000fe2000f8e18ff */
[----:B------:R-:W-:-:S08]  /*3950*/  SHF.L.U32 R3, R12, 0x1f, RZ ;  /* 0x0000001f0c037819 */ /* 0x000fd000000006ff */
[----:B------:R-:W2:Y:S02]  /*3960*/  SYNCS.PHASECHK.TRANS64 P0, [UR4+0x160], R3 ;  /* 0x00016003ff0075a7 */ /* 0x000ea40008001004 */
[----:B--2---:R-:W-:Y:S05]  /*3970*/  @P0 BRA `(.L_x_65) ;  /* 0x0000000000080947 */ /* 0x004fea0003800000 */
[----:B------:R-:W2:Y:S02]  /*3980*/  SYNCS.PHASECHK.TRANS64.TRYWAIT P0, [UR4+0x160], R3 ;  /* 0x00016003ff0075a7 */ /* 0x000ea40008001104 */
[----:B--2---:R-:W-:Y:S05]  /*3990*/  @!P0 BRA `(.L_x_66) ;  /* 0x0000007000508947 */ /* 0x004fea0003800000 */
.L_x_65:
[----:B------:R-:W-:-:S04]  /*39a0*/  UIADD3 UR7, UPT, UPT, UR5, 0x1, URZ ;  /* 0x0000000105077890 */ /* 0x000fc8000fffe0ff */
[----:B------:R-:W-:-:S04]  /*39b0*/  UISETP.NE.AND UP0, UPT, UR7, 0x2, UPT ;  /* 0x000000020700788c */ /* 0x000fc8000bf05270 */
[----:B------:R-:W-:Y:S02]  /*39c0*/  USEL UR8, URZ, 0x1, UP0 ;  /* 0x00000001ff087887 */ /* 0x000fe40008000000 */
[----:B------:R-:W-:-:S04]  /*39d0*/  USEL UR7, UR7, URZ, UP0 ;  /* 0x000000ff07077287 */ /* 0x000fc80008000000 */
[----:B------:R-:W-:Y:S01]  /*39e0*/  ULEA UR7, UR7, UR6, 0x3 ;  /* 0x0000000607077291 */ /* 0x000fe2000f8e18ff */
[----:B--2---:R-:W-:-:S04]  /*39f0*/  LOP3.LUT R3, R12, UR8, RZ, 0x3c, !PT ;  /* 0x000000080c037c12 */ /* 0x004fc8000f8e3cff */
[----:B------:R-:W-:-:S04]  /*3a00*/  SHF.L.U32 R0, R3, 0x1f, RZ ;  /* 0x0000001f03007819 */ /* 0x000fc800000006ff */
[----:B------:R-:W2:Y:S02]  /*3a10*/  SYNCS.PHASECHK.TRANS64 P0, [UR7+0x160], R0 ;  /* 0x00016000ff0075a7 */ /* 0x000ea40008001007 */
[----:B-12---:R-:W-:Y:S05]  /*3a20*/  @P0 EXIT ;  /* 0x000000000000094d */ /* 0x006fea0003800000 */
[----:B------:R-:W-:Y:S02]  /*3a30*/  SHF.L.U32 R3, R3, 0x1f, RZ ;  /* 0x0000001f03037819 */ /* 0x000fe400000006ff */
[----:B------:R-:W-:-:S07]  /*3a40*/  MOV R0, UR7 ;  /* 0x0000000700007c02 */ /* 0x000fce0008000f00 */
.L_x_67:
[----:B-1----:R1:W2:Y:S02]  /*3a50*/  SYNCS.PHASECHK.TRANS64.TRYWAIT P0, [R0+URZ+0x160], R3 ;  /* 0x00016003000075a7 */ /* 0x0022a400080011ff */
[----:B--2---:R-:W-:Y:S05]  /*3a60*/  @!P0 NANOSLEEP.SYNCS 0x989680 ;  /* 0x009896800000895d */ /* 0x004fea0003900000 */
[----:B------:R-:W2:Y:S02]  /*3a70*/  @!P0 SYNCS.PHASECHK.TRANS64 P0, [R0+URZ+0x160], R3 ;  /* 0x00016003000085a7 */ /* 0x000ea400080010ff */
[----:B--2---:R-:W-:Y:S05]  /*3a80*/  @P0 EXIT ;  /* 0x000000000000094d */ /* 0x004fea0003800000 */
[----:B------:R-:W-:Y:S05]  /*3a90*/  BRA `(.L_x_67) ;  /* 0xfffffffc00ec7947 */ /* 0x000fea000383ffff */
.L_x_60:
[----:B------:R-:W-:Y:S05]  /*3aa0*/  BRA.U UP6, `(.L_x_68) ;  /* 0x0000001106a07547 */ /* 0x000fea000b800000 */
[----:B------:R-:W-:Y:S01]  /*3ab0*/  UMOV UR4, 0x40 ;  /* 0x0000004000047882 */ /* 0x000fe20000000000 */
[----:B------:R-:W-:Y:S01]  /*3ac0*/  NOP ;  /* 0x0000000000007918 */ /* 0x000fe20000000000 */
[----:B------:R-:W-:Y:S01]  /*3ad0*/  ULEA UR5, UR52, UR4, 0x18 ;  /* 0x0000000434057291 */ /* 0x000fe2000f8ec0ff */
[----:B------:R-:W-:Y:S02]  /*3ae0*/  UMOV UR6, 0x400 ;  /* 0x0000040000067882 */ /* 0x000fe40000000000 */
[----:B------:R-:W-:-:S06]  /*3af0*/  ULEA UR6, UR52, UR6, 0x18 ;  /* 0x0000000634067291 */ /* 0x000fcc000f8ec0ff */
[----:B------:R-:W2:Y:S02]  /*3b00*/  LDS.U8 R0, [UR5+0x1c] ;  /* 0x00001c05ff007984 */ /* 0x000ea40008000000 */
[----:B--2---:R-:W-:-:S13]  /*3b10*/  ISETP.NE.AND P0, PT, R0, RZ, PT ;  /* 0x000000ff0000720c */ /* 0x004fda0003f05270 */
[----:B------:R-:W-:Y:S05]  /*3b20*/  @P0 BRA `(.L_x_69) ;  /* 0x0000000400080947 */ /* 0x000fea0003800000 */
[----:B------:R-:W-:Y:S02]  /*3b30*/  UISETP.NE.U32.AND UP1, UPT, UR34, 0x1, UPT ;  /* 0x000000012200788c */ /* 0x000fe4000bf25070 */
[----:B------:R-:W-:-:S07]  /*3b40*/  UIADD3 UR7, UPT, UPT, UR5, 0x8, URZ ;  /* 0x0000000805077890 */ /* 0x000fce000fffe0ff */
[----:B------:R-:W-:Y:S05]  /*3b50*/  BRA.U !UP1, `(.L_x_70) ;  /* 0x00000001099c7547 */ /* 0x000fea000b800000 */
[----:B------:R-:W-:Y:S01]  /*3b60*/  ELECT P0, URZ, PT ;  /* 0x0000000000ff782f */ /* 0x000fe20003800000 */
[----:B------:R-:W-:-:S12]  /*3b70*/  BSSY B0, `(.L_x_70) ;  /* 0x0000025000007945 */ /* 0x000fd80003800000 */
[----:B------:R-:W-:Y:S05]  /*3b80*/  @!P0 BRA `(.L_x_71) ;  /* 0x00000000008c8947 */ /* 0x000fea0003800000 */
[----:B------:R-:W-:-:S05]  /*3b90*/  UMOV UR4, 0x10 ;  /* 0x0000001000047882 */ /* 0x000fca0000000000 */
[----:B------:R-:W-:Y:S04]  /*3ba0*/  DEPBAR.LE SB2, 0x36 ;  /* 0x0000ad800000791a */ /* 0x000fe80000000000 */
[----:B------:R-:W2:Y:S02]  /*3bb0*/  UTCATOMSWS.2CTA.FIND_AND_SET.ALIGN UP0, UR4, UR4 ;  /* 0x00000004000475e3 */ /* 0x000ea40008200800 */
[----:B--2---:R-:W-:Y:S01]  /*3bc0*/  MOV R11, UR4 ;  /* 0x00000004000b7c02 */ /* 0x004fe20008000f00 */
[----:B------:R-:W-:Y:S06]  /*3bd0*/  BRA.U UP0, `(.L_x_72) ;  /* 0x0000000100187547 */ /* 0x000fec000b800000 */
.L_x_73:
[----:B------:R-:W-:Y:S05]  /*3be0*/  NANOSLEEP 0x64 ;  /* 0x000000640000795d */ /* 0x000fea0003800000 */
[----:B------:R-:W-:-:S05]  /*3bf0*/  UMOV UR4, 0x10 ;  /* 0x0000001000047882 */ /* 0x000fca0000000000 */
[----:B------:R-:W-:Y:S04]  /*3c00*/  DEPBAR.LE SB2, 0x36 ;  /* 0x0000ad800000791a */ /* 0x000fe80000000000 */
[----:B------:R-:W2:Y:S02]  /*3c10*/  UTCATOMSWS.2CTA.FIND_AND_SET.ALIGN UP0, UR4, UR4 ;  /* 0x00000004000475e3 */ /* 0x000ea40008200800 */
[----:B--2---:R-:W-:Y:S01]  /*3c20*/  MOV R11, UR4 ;  /* 0x00000004000b7c02 */ /* 0x004fe20008000f00 */
[----:B------:R-:W-:Y:S05]  /*3c30*/  BRA.U !UP0, `(.L_x_73) ;  /* 0xfffffffd08e87547 */ /* 0x000fea000b83ffff */
.L_x_72:
[----:B------:R-:W2:Y:S01]  /*3c40*/  LDS R7, [UR5+0x10] ;  /* 0x00001005ff077984 */ /* 0x000ea20008000800 */
[----:B------:R-:W-:Y:S01]  /*3c50*/  IMAD.U32 R5, RZ, RZ, UR6 ;  /* 0x00000006ff057e24 */ /* 0x000fe2000f8e00ff */
[----:B------:R-:W-:-:S03]  /*3c60*/  MOV R4, UR33 ;  /* 0x0000002100047c02 */ /* 0x000fc60008000f00 */
[----:B------:R-:W-:Y:S01]  /*3c70*/  VIADD R5, R5, 0x200 ;  /* 0x0000020005057836 */ /* 0x000fe20000000000 */
[----:B--2---:R-:W-:-:S04]  /*3c80*/  SHF.L.U32 R7, R7, 0x1f, RZ ;  /* 0x0000001f07077819 */ /* 0x004fc800000006ff */
[----:B------:R-:W2:Y:S02]  /*3c90*/  SYNCS.PHASECHK.TRANS64.TRYWAIT P0, [UR5+0x8], R7 ;  /* 0x00000807ff0075a7 */ /* 0x000ea40008001105 */
[----:B--2---:R-:W-:Y:S05]  /*3ca0*/  @P0 BRA `(.L_x_74) ;  /* 0x0000000000080947 */ /* 0x004fea0003800000 */
[----:B------:R-:W2:Y:S02]  /*3cb0*/  SYNCS.PHASECHK.TRANS64.TRYWAIT P0, [UR5+0x8], R7 ;  /* 0x00000807ff0075a7 */ /* 0x000ea40008001105 */
[----:B--2---:R-:W-:Y:S05]  /*3cc0*/  @!P0 BRA `(.L_x_75) ;  /* 0x0000006c009c8947 */ /* 0x004fea0003800000 */
.L_x_74:
[----:B--2---:R-:W-:Y:S01]  /*3cd0*/  HFMA2 R0, -RZ, RZ, 0, 5.9604644775390625e-08 ;  /* 0x00000001ff007431 */ /* 0x004fe200000001ff */
[----:B------:R-:W-:Y:S01]  /*3ce0*/  UPRMT UR4, UR33, 0x654, UR7 ;  /* 0x0000065421047896 */ /* 0x000fe20008000007 */
[----:B------:R-:W-:Y:S01]  /*3cf0*/  IMAD.MOV.U32 R8, RZ, RZ, 0xffff ;  /* 0x0000ffffff087424 */ /* 0x000fe200078e00ff */
[----:B------:R-:W-:Y:S01]  /*3d00*/  PRMT R4, R4, 0x654, R5 ;  /* 0x0000065404047816 */ /* 0x000fe20000000005 */
[----:B------:R-:W-:Y:S02]  /*3d10*/  IMAD.MOV.U32 R6, RZ, RZ, 0x4 ;  /* 0x00000004ff067424 */ /* 0x000fe400078e00ff */
[----:B------:R-:W-:Y:S01]  /*3d20*/  IMAD.SHL.U32 R9, R11, 0x20, RZ ;  /* 0x000000200b097824 */ /* 0x000fe200078e00ff */
[----:B------:R-:W-:Y:S02]  /*3d30*/  MOV R5, UR4 ;  /* 0x0000000400057c02 */ /* 0x000fe40008000f00 */
[-C--:B------:R-:W-:Y:S01]  /*3d40*/  SHF.L.U32 R8, R8, R11.reuse, RZ ;  /* 0x0000000b08087219 */ /* 0x080fe200000006ff */
[----:B------:R2:W-:Y:S01]  /*3d50*/  SYNCS.ARRIVE.TRANS64.RED RZ, [UR4], R6 ;  /* 0x00000006ffff79a7 */ /* 0x0005e20008000404 */
[----:B------:R-:W-:Y:S01]  /*3d60*/  SHF.L.U32 R7, R0, R11, RZ ;  /* 0x0000000b00077219 */ /* 0x000fe200000006ff */
[----:B------:R2:W-:Y:S04]  /*3d70*/  STS [UR6+0x200], R9 ;  /* 0x00020009ff007988 */ /* 0x0005e80008000806 */
[----:B------:R2:W-:Y:S04]  /*3d80*/  STAS [R4.64], R11 ;  /* 0x0000000b04007dbd */ /* 0x0005e8000c0008ff */
[----:B------:R2:W-:Y:S04]  /*3d90*/  ATOMS.OR RZ, [UR5+0x14], R8 ;  /* 0x00001408ffff798c */ /* 0x0005e8000b000005 */
[----:B------:R2:W-:Y:S04]  /*3da0*/  ATOMS.OR RZ, [UR5+0x18], R7 ;  /* 0x00001807ffff798c */ /* 0x0005e8000b000005 */
[----:B------:R2:W-:Y:S02]  /*3db0*/  ATOMS.XOR RZ, [UR5+0x10], R0 ;  /* 0x00001000ffff798c */ /* 0x0005e4000b800005 */
.L_x_71:
[----:B-1----:R-:W-:Y:S05]  /*3dc0*/  BSYNC B0 ;  /* 0x0000000000007941 */ /* 0x002fea0003800000 */
.L_x_70:
[----:B------:R-:W-:Y:S05]  /*3dd0*/  BRA.U UP1, `(.L_x_76) ;  /* 0x00000001016c7547 */ /* 0x000fea000b800000 */
[----:B------:R-:W-:-:S03]  /*3de0*/  UMOV UR4, 0xffffffff ;  /* 0xffffffff00047882 */ /* 0x000fc60000000000 */
[----:B------:R-:W-:Y:S05]  /*3df0*/  BRA.DIV UR4, `(.L_x_77) ;  /* 0x0000006e04687947 */ /* 0x000fea000b800000 */
[----:B------:R-:W-:-:S13]  /*3e00*/  ELECT P0, URZ, PT ;  /* 0x0000000000ff782f */ /* 0x000fda0003800000 */
.L_x_203:
[----:B------:R-:W-:Y:S05]  /*3e10*/  @!P0 BRA `(.L_x_76) ;  /* 0x00000000005c8947 */ /* 0x000fea0003800000 */
[----:B--2---:R-:W2:Y:S02]  /*3e20*/  LDS R5, [UR5+0x10] ;  /* 0x00001005ff057984 */ /* 0x004ea40008000800 */
[----:B--2---:R-:W-:-:S04]  /*3e30*/  SHF.L.U32 R5, R5, 0x1f, RZ ;  /* 0x0000001f05057819 */ /* 0x004fc800000006ff */
[----:B------:R-:W2:Y:S02]  /*3e40*/  SYNCS.PHASECHK.TRANS64.TRYWAIT P0, [UR5+0x8], R5 ;  /* 0x00000805ff0075a7 */ /* 0x000ea40008001105 */
[----:B--2---:R-:W-:Y:S05]  /*3e50*/  @P0 BRA `(.L_x_78) ;  /* 0x0000000000080947 */ /* 0x004fea0003800000 */
[----:B------:R-:W2:Y:S02]  /*3e60*/  SYNCS.PHASECHK.TRANS64.TRYWAIT P0, [UR5+0x8], R5 ;  /* 0x00000805ff0075a7 */ /* 0x000ea40008001105 */
[----:B--2---:R-:W-:Y:S05]  /*3e70*/  @!P0 BRA `(.L_x_79) ;  /* 0x0000006c006c8947 */ /* 0x004fea0003800000 */
.L_x_78:
[----:B------:R-:W3:Y:S01]  /*3e80*/  LDS R7, [UR6+0x200] ;  /* 0x00020006ff077984 */ /* 0x000ee20008000800 */
[----:B--2---:R-:W-:Y:S02]  /*3e90*/  HFMA2 R0, -RZ, RZ, 0, 5.9604644775390625e-08 ;  /* 0x00000001ff007431 */ /* 0x004fe400000001ff */
[----:B------:R-:W-:Y:S01]  /*3ea0*/  IMAD.MOV.U32 R4, RZ, RZ, 0xffff ;  /* 0x0000ffffff047424 */ /* 0x000fe200078e00ff */
[----:B------:R-:W-:Y:S01]  /*3eb0*/  UPRMT UR4, UR33, 0x654, UR7 ;  /* 0x0000065421047896 */ /* 0x000fe20008000007 */
[----:B---3--:R-:W-:-:S03]  /*3ec0*/  IMAD.SHL.U32 R5, R7, 0x20, RZ ;  /* 0x0000002007057824 */ /* 0x008fc600078e00ff */
[-C--:B------:R-:W-:Y:S02]  /*3ed0*/  SHF.L.U32 R4, R4, R7.reuse, RZ ;  /* 0x0000000704047219 */ /* 0x080fe400000006ff */
[----:B------:R-:W-:Y:S01]  /*3ee0*/  SHF.L.U32 R7, R0, R7, RZ ;  /* 0x0000000700077219 */ /* 0x000fe200000006ff */
[----:B------:R3:W-:Y:S04]  /*3ef0*/  STS [UR6+0x200], R5 ;  /* 0x00020005ff007988 */ /* 0x0007e80008000806 */
[----:B------:R3:W-:Y:S04]  /*3f00*/  ATOMS.OR RZ, [UR5+0x14], R4 ;  /* 0x00001404ffff798c */ /* 0x0007e8000b000005 */
[----:B------:R3:W-:Y:S01]  /*3f10*/  ATOMS.OR RZ, [UR5+0x18], R7 ;  /* 0x00001807ffff798c */ /* 0x0007e2000b000005 */
[----:B------:R-:W-:Y:S03]  /*3f20*/  SYNCS.ARRIVE.TRANS64.RED.A1T0 RZ, [UR4], RZ ;  /* 0x000000ffffff79a7 */ /* 0x000fe60008100404 */
[----:B------:R3:W-:Y:S01]  /*3f30*/  ATOMS.XOR RZ, [UR5+0x10], R0 ;  /* 0x00001000ffff798c */ /* 0x0007e2000b800005 */
[----:B------:R-:W-:Y:S05]  /*3f40*/  BRA `(.L_x_76) ;  /* 0x0000000000107947 */ /* 0x000fea0003800000 */
.L_x_69:
[----:B------:R-:W-:Y:S02]  /*3f50*/  MOV R0, 0xffffffff ;  /* 0xffffffff00007802 */ /* 0x000fe40000000f00 */
[----:B------:R-:W-:-:S03]  /*3f60*/  MOV R4, 0x3f90 ;  /* 0x00003f9000047802 */ /* 0x000fc60000000f00 */
[----:B------:R2:W-:Y:S04]  /*3f70*/  STS [UR6+0x200], R0 ;  /* 0x00020000ff007988 */ /* 0x0005e80008000806 */
[----:B-12--5:R-:W-:Y:S05]  /*3f80*/  CALL.REL.NOINC `($__internal_1_$__cuda_sm10x_tcgen05_guardrail_trap_phase_invalid_during_alloc) ;  /* 0x0000007400407944 */ /* 0x026fea0003c00000 */
.L_x_76:
[----:B------:R-:W-:Y:S05]  /*3f90*/  WARPSYNC.ALL ;  /* 0x0000000000007948 */ /* 0x000fea0003800000 */
[----:B------:R-:W4:Y:S01]  /*3fa0*/  S2UR UR4, SR_CgaCtaId ;  /* 0x00000000000479c3 */ /* 0x000f220000008800 */
[----:B------:R-:W-:Y:S01]  /*3fb0*/  UMOV UR17, 0x400 ;  /* 0x0000040000117882 */ /* 0x000fe20000000000 */
[----:B------:R-:W-:-:S06]  /*3fc0*/  NOP ;  /* 0x0000000000007918 */ /* 0x000fcc0000000000 */
[----:B------:R-:W-:Y:S06]  /*3fd0*/  BAR.ARV 0x6, 0xa0 ;  /* 0x0182800000007b1d */ /* 0x000fec0000002000 */
[----:B------:R-:W1:Y:S01]  /*3fe0*/  LDCU UR6, c[0x0][0x38c] ;  /* 0x00007180ff0677ac */ /* 0x000e620008000800 */
[----:B------:R-:W-:Y:S01]  /*3ff0*/  LOP3.LUT R3, R3, 0xffff, RZ, 0xc0, !PT ;  /* 0x0000ffff03037812 */ /* 0x000fe200078ec0ff */
[----:B--2---:R-:W-:Y:S01]  /*4000*/  IMAD.MOV.U32 R9, RZ, RZ, 0x1 ;  /* 0x00000001ff097424 */ /* 0x004fe200078e00ff */
[----:B------:R-:W-:Y:S01]  /*4010*/  LOP3.LUT R2, R2, 0xffff, RZ, 0xc0, !PT ;  /* 0x0000ffff02027812 */ /* 0x000fe200078ec0ff */
[----:B------:R-:W-:Y:S01]  /*4020*/  IMAD.MOV.U32 R8, RZ, RZ, RZ ;  /* 0x000000ffff087224 */ /* 0x000fe200078e00ff */
[----:B------:R-:W-:Y:S01]  /*4030*/  R2UR UR20, R3 ;  /* 0x00000000031472ca */ /* 0x000fe200000e0000 */
[----:B------:R-:W-:Y:S01]  /*4040*/  UMOV UR24, URZ ;  /* 0x000000ff00187c82 */ /* 0x000fe20008000000 */
[----:B------:R-:W-:-:S02]  /*4050*/  R2UR UR30, R2 ;  /* 0x00000000021e72ca */ /* 0x000fc400000e0000 */
[----:B------:R-:W-:Y:S01]  /*4060*/  CS2R R2, SRZ ;  /* 0x0000000000027805 */ /* 0x000fe2000001ff00 */
[----:B------:R-:W-:Y:S01]  /*4070*/  UMOV UR15, URZ ;  /* 0x000000ff000f7c82 */ /* 0x000fe20008000000 */
[----:B----4-:R-:W-:Y:S01]  /*4080*/  ULEA UR17, UR4, UR17, 0x18 ;  /* 0x0000001104117291 */ /* 0x010fe2000f8ec0ff */
[----:B------:R-:W-:Y:S01]  /*4090*/  UMOV UR14, URZ ;  /* 0x000000ff000e7c82 */ /* 0x000fe20008000000 */
[----:B------:R-:W-:Y:S02]  /*40a0*/  UISETP.NE.AND UP3, UPT, UR34, URZ, UPT ;  /* 0x000000ff2200728c */ /* 0x000fe4000bf65270 */
[----:B------:R-:W-:Y:S02]  /*40b0*/  UIADD3 UR5, UPT, UPT, UR17, 0x8600, URZ ;  /* 0x0000860011057890 */ /* 0x000fe4000fffe0ff */
[----:B------:R-:W-:-:S03]  /*40c0*/  UIADD3 UR4, UPT, UPT, UR17, 0x28600, URZ ;  /* 0x0002860011047890 */ /* 0x000fc6000fffe0ff */
[----:B---3--:R-:W2:Y:S01]  /*40d0*/  LDS R0, [UR17+0x200] ;  /* 0x00020011ff007984 */ /* 0x008ea20008000800 */
[----:B-1----:R-:W-:Y:S02]  /*40e0*/  UIADD3 UR6, UPT, UPT, UR6, 0x1f, URZ ;  /* 0x0000001f06067890 */ /* 0x002fe4000fffe0ff */
[----:B------:R-:W-:Y:S02]  /*40f0*/  USHF.R.U32.HI UR5, URZ, 0x4, UR5 ;  /* 0x00000004ff057899 */ /* 0x000fe40008011605 */
[----:B------:R-:W-:Y:S02]  /*4100*/  USHF.R.S32.HI UR25, URZ, 0x1f, UR6 ;  /* 0x0000001fff197899 */ /* 0x000fe40008011406 */
[----:B------:R-:W-:Y:S02]  /*4110*/  USHF.R.U32.HI UR4, URZ, 0x4, UR4 ;  /* 0x00000004ff047899 */ /* 0x000fe40008011604 */
[----:B------:R-:W-:Y:S02]  /*4120*/  ULEA.HI UR25, UR25, UR6, URZ, 0x5 ;  /* 0x0000000619197291 */ /* 0x000fe4000f8f28ff */
[----:B------:R-:W-:-:S02]  /*4130*/  ULOP3.LUT UR5, UR5, 0x3fff, URZ, 0xc0, !UPT ;  /* 0x00003fff05057892 */ /* 0x000fc4000f8ec0ff */
[----:B------:R-:W-:Y:S02]  /*4140*/  USHF.R.S32.HI UR25, URZ, 0x5, UR25 ;  /* 0x00000005ff197899 */ /* 0x000fe40008011419 */
[----:B------:R-:W-:Y:S02]  /*4150*/  ULOP3.LUT UR22, UR4, 0x3fff, URZ, 0xc0, !UPT ;  /* 0x00003fff04167892 */ /* 0x000fe4000f8ec0ff */
[----:B------:R-:W-:Y:S02]  /*4160*/  UISETP.LT.AND UP0, UPT, UR25, 0x1, UPT ;  /* 0x000000011900788c */ /* 0x000fe4000bf01270 */
[----:B------:R-:W-:Y:S02]  /*4170*/  ULOP3.LUT UR21, UR5, 0x10000, URZ, 0xfc, !UPT ;  /* 0x0001000005157892 */ /* 0x000fe4000f8efcff */
[----:B------:R-:W-:Y:S02]  /*4180*/  ULOP3.LUT UR22, UR22, 0x10000, URZ, 0xfc, !UPT ;  /* 0x0001000016167892 */ /* 0x000fe4000f8efcff */
[----:B------:R-:W-:Y:S01]  /*4190*/  USEL UR31, UR25, 0x1, !UP0 ;  /* 0x00000001191f7887 */ /* 0x000fe2000c000000 */
[----:B------:R-:W-:Y:S01]  /*41a0*/  UMOV UR28, 0x0 ;  /* 0x00000000001c7882 */ /* 0x000fe20000000000 */
[----:B------:R-:W-:Y:S01]  /*41b0*/  UMOV UR29, 0x10200490 ;  /* 0x10200490001d7882 */ /* 0x000fe20000000000 */
[----:B------:R-:W-:Y:S01]  /*41c0*/  UMOV UR26, 0x0 ;  /* 0x00000000001a7882 */ /* 0x000fe20000000000 */
[----:B------:R-:W-:Y:S01]  /*41d0*/  UMOV UR27, 0x10200490 ;  /* 0x10200490001b7882 */ /* 0x000fe20000000000 */
[----:B--2---:R-:W-:-:S15]  /*41e0*/  R2UR UR32, R0 ;  /* 0x00000000002072ca */ /* 0x004fde00000e0000 */
.L_x_87:
[C---:B------:R-:W-:Y:S02]  /*41f0*/  LEA R0, R8.reuse, UR17, 0x3 ;  /* 0x0000001108007c11 */ /* 0x040fe4000f8e18ff */
[----:B------:R-:W-:Y:S02]  /*4200*/  SHF.L.U32 R5, R3, 0x1f, RZ ;  /* 0x0000001f03057819 */ /* 0x000fe400000006ff */
[----:B------:R-:W-:Y:S02]  /*4210*/  LEA R4, R8, UR17, 0x4 ;  /* 0x0000001108047c11 */ /* 0x000fe4000f8e20ff */
[----:B------:R-:W1:Y:S02]  /*4220*/  SYNCS.PHASECHK.TRANS64.TRYWAIT P0, [R0+URZ+0x150], R5 ;  /* 0x00015005000075a7 */ /* 0x000e6400080011ff */
[----:B-1-3--:R-:W-:Y:S05]  /*4230*/  @!P0 BRA `(.L_x_80) ;  /* 0x0000006800948947 */ /* 0x00afea0003800000 */
.L_x_204:
[----:B-1----:R-:W1:Y:S01]  /*4240*/  LDS.128 R4, [R4+0x1e0] ;  /* 0x0001e00004047984 */ /* 0x002e620000000c00 */
[----:B------:R-:W-:Y:S02]  /*4250*/  VIADD R0, R0, 0x160 ;  /* 0x0000016000007836 */ /* 0x000fe40000000000 */
[----:B------:R-:W-:Y:S01]  /*4260*/  VIADD R8, R8, 0x1 ;  /* 0x0000000108087836 */ /* 0x000fe20000000000 */
[----:B------:R-:W-:Y:S01]  /*4270*/  @!PT LDS RZ, [RZ] ;  /* 0x00000000fffff984 */ /* 0x000fe20000000800 */
[----:B------:R-:W-:Y:S01]  /*4280*/  @!PT LDS RZ, [RZ] ;  /* 0x00000000fffff984 */ /* 0x000fe20000000800 */
[----:B------:R-:W-:Y:S01]  /*4290*/  @!PT LDS RZ, [RZ] ;  /* 0x00000000fffff984 */ /* 0x000fe20000000800 */
[----:B------:R-:W-:Y:S01]  /*42a0*/  @!PT LDS RZ, [RZ] ;  /* 0x00000000fffff984 */ /* 0x000fe20000000800 */
[----:B------:R2:W-:Y:S06]  /*42b0*/  MEMBAR.ALL.CTA ;  /* 0x0000000000007992 */ /* 0x0005ec0000008000 */
[----:B--2---:R-:W2:Y:S01]  /*42c0*/  FENCE.VIEW.ASYNC.S ;  /* 0x00000000000073c6 */ /* 0x004ea20000000000 */
[----:B------:R-:W-:-:S04]  /*42d0*/  PRMT R0, RZ, 0x654, R0 ;  /* 0x00000654ff007816 */ /* 0x000fc80000000000 */
[----:B--2---:R2:W-:Y:S01]  /*42e0*/  SYNCS.ARRIVE.TRANS64.RED.A1T0 RZ, [R0+URZ], RZ ;  /* 0x000000ff00ff79a7 */ /* 0x0045e200081004ff */
[----:B-1----:R-:W-:Y:S01]  /*42f0*/  LOP3.LUT P1, RZ, R6, 0x1, RZ, 0xc0, !PT ;  /* 0x0000000106ff7812 */ /* 0x002fe2000782c0ff */
[----:B--2---:R-:W-:-:S12]  /*4300*/  BRA.U UP3, `(.L_x_81) ;  /* 0x0000000103e07547 */ /* 0x004fd8000b800000 */
[----:B------:R-:W1:Y:S01]  /*4310*/  LDCU UR4, c[0x0][0x38c] ;  /* 0x00007180ff0477ac */ /* 0x000e620008000800 */
[----:B------:R-:W-:Y:S02]  /*4320*/  PLOP3.LUT P2, PT, PT, PT, PT, 0x80, 0x8 ;  /* 0x000000000008781c */ /* 0x000fe40003f4f070 */
[----:B------:R-:W-:Y:S01]  /*4330*/  SHF.L.U32 R5, R9, 0x1f, RZ ;  /* 0x0000001f09057819 */ /* 0x000fe200000006ff */
[----:B------:R-:W-:Y:S02]  /*4340*/  ULEA UR23, UR24, UR17, 0x3 ;  /* 0x0000001118177291 */ /* 0x000fe4000f8e18ff */
[----:B------:R-:W-:Y:S02]  /*4350*/  ULEA UR18, UR24, UR32, 0x7 ;  /* 0x0000002018127291 */ /* 0x000fe4000f8e38ff */
[----:B-1----:R-:W-:-:S06]  /*4360*/  UISETP.GE.AND UP0, UPT, UR4, 0x1, UPT ;  /* 0x000000010400788c */ /* 0x002fcc000bf06270 */
[----:B------:R-:W-:-:S05]  /*4370*/  PLOP3.LUT P0, PT, PT, PT, UP0, 0x80, 0x8 ;  /* 0x000000000008781c */ /* 0x000fca0003f0f008 */
[----:B------:R-:W-:-:S08]  /*4380*/  @UP0 ULEA UR4, UR15, UR17, 0x3 ;  /* 0x000000110f040291 */ /* 0x000fd0000f8e18ff */
[----:B------:R-:W-:-:S04]  /*4390*/  @P0 SHF.L.U32 R0, R2, 0x1f, RZ ;  /* 0x0000001f02000819 */ /* 0x000fc800000006ff */
[----:B------:R1:W2:Y:S01]  /*43a0*/  @P0 SYNCS.PHASECHK.TRANS64.TRYWAIT P2, [UR4], R0 ;  /* 0x00000000ff0005a7 */ /* 0x0002a20008041104 */
[----:B------:R-:W3:Y:S02]  /*43b0*/  SYNCS.PHASECHK.TRANS64.TRYWAIT P0, [UR23+0x190], R5 ;  /* 0x00019005ff0075a7 */ /* 0x000ee40008001117 */
[----:B-123--:R-:W-:Y:S05]  /*43c0*/  @!P0 BRA `(.L_x_82) ;  /* 0x0000006800448947 */ /* 0x00efea0003800000 */
.L_x_206:
[----:B------:R-:W-:Y:S01]  /*43d0*/  UMOV UR19, UR14 ;  /* 0x0000000e00137c82 */ /* 0x000fe20008000000 */
[----:B------:R-:W-:Y:S05]  /*43e0*/  BRA.U !UP0, `(.L_x_83) ;  /* 0x0000000108987547 */ /* 0x000fea000b800000 */
[----:B------:R-:W-:Y:S02]  /*43f0*/  UIADD3 UR19, UPT, UPT, UR31, UR14, URZ ;  /* 0x0000000e1f137290 */ /* 0x000fe4000fffe0ff */
[----:B------:R-:W-:Y:S01]  /*4400*/  UPLOP3.LUT UP2, UPT, UPT, UPT, UPT, 0x40, 0x4 ;  /* 0x000000000004789c */ /* 0x000fe20003f4e870 */
[----:B------:R-:W-:Y:S01]  /*4410*/  UMOV UR16, UR25 ;  /* 0x0000001900107c82 */ /* 0x000fe20008000000 */
[----:B------:R-:W-:-:S09]  /*4420*/  UMOV UR6, UR15 ;  /* 0x0000000f00067c82 */ /* 0x000fd20008000000 */
.L_x_86:
[----:B--2---:R-:W-:Y:S01]  /*4430*/  ULEA UR5, UR6, UR17, 0x3 ;  /* 0x0000001106057291 */ /* 0x004fe2000f8e18ff */
[----:B---3--:R-:W-:Y:S11]  /*4440*/  @P2 BRA `(.L_x_84) ;  /* 0x00000000000c2947 */ /* 0x008ff60003800000 */
[----:B-1----:R-:W-:Y:S04]  /*4450*/  SHF.L.U32 R5, R2, 0x1f, RZ ;  /* 0x0000001f02057819 */ /* 0x002fe800000006ff */
[----:B------:R-:W1:Y:S02]  /*4460*/  SYNCS.PHASECHK.TRANS64.TRYWAIT P0, [UR5], R5 ;  /* 0x00000005ff0075a7 */ /* 0x000e640008001105 */
[----:B-1----:R-:W-:Y:S05]  /*4470*/  @!P0 BRA `(.L_x_85) ;  /* 0x0000006800308947 */ /* 0x002fea0003800000 */
.L_x_84:
[----:B------:R-:W-:Y:S01]  /*4480*/  UISETP.NE.AND UP0, UPT, UR16, 0x1, UPT ;  /* 0x000000011000788c */ /* 0x000fe2000bf05270 */
[----:B------:R-:W-:Y:S01]  /*4490*/  PLOP3.LUT P2, PT, PT, PT, PT, 0x80, 0x8 ;  /* 0x000000000008781c */ /* 0x000fe20003f4f070 */
[----:B------:R-:W-:Y:S02]  /*44a0*/  UIADD3 UR4, UPT, UPT, UR6, 0x1, URZ ;  /* 0x0000000106047890 */ /* 0x000fe4000fffe0ff */
[----:B------:R-:W-:Y:S02]  /*44b0*/  ULEA UR12, UR6, UR22, 0x8 ;  /* 0x00000016060c7291 */ /* 0x000fe4000f8e40ff */
[----:B------:R-:W-:Y:S01]  /*44c0*/  UISETP.NE.AND UP1, UPT, UR4, 0x10, UPT ;  /* 0x000000100400788c */ /* 0x000fe2000bf25270 */
[----:B------:R-:W-:Y:S01]  /*44d0*/  PLOP3.LUT P0, PT, PT, PT, UP0, 0x80, 0x8 ;  /* 0x000000000008781c */ /* 0x000fe20003f0f008 */
[----:B------:R-:W-:Y:S02]  /*44e0*/  UIADD3 UR10, UPT, UPT, UR12, 0x2, URZ ;  /* 0x000000020c0a7890 */ /* 0x000fe4000fffe0ff */
[----:B------:R-:W-:Y:S02]  /*44f0*/  USEL UR7, URZ, 0x1, UP1 ;  /* 0x00000001ff077887 */ /* 0x000fe40008800000 */
[----:B------:R-:W-:Y:S02]  /*4500*/  USEL UR15, UR4, URZ, UP1 ;  /* 0x000000ff040f7287 */ /* 0x000fe40008800000 */
[----:B------:R-:W-:Y:S02]  /*4510*/  UIADD3 UR14, UPT, UPT, UR14, 0x1, URZ ;  /* 0x000000010e0e7890 */ /* 0x000fe4000fffe0ff */
[----:B------:R-:W-:Y:S01]  /*4520*/  @UP0 ULEA UR4, UR15, UR17, 0x3 ;  /* 0x000000110f040291 */ /* 0x000fe2000f8e18ff */
[----:B------:R-:W-:Y:S01]  /*4530*/  LOP3.LUT R2, R2, UR7, RZ, 0x3c, !PT ;  /* 0x0000000702027c12 */ /* 0x000fe2000f8e3cff */
[----:B------:R-:W-:Y:S01]  /*4540*/  UIADD3 UR7, UPT, UPT, UR5, 0x80, URZ ;  /* 0x0000008005077890 */ /* 0x000fe2000fffe0ff */
[----:B------:R-:W-:Y:S02]  /*4550*/  UMOV UR13, 0x80004020 ;  /* 0x80004020000d7882 */ /* 0x000fe40000000000 */
[----:B-1----:R-:W-:Y:S01]  /*4560*/  @P0 SHF.L.U32 R0, R2, 0x1f, RZ ;  /* 0x0000001f02000819 */ /* 0x002fe200000006ff */
[----:B------:R-:W-:Y:S01]  /*4570*/  UMOV UR5, 0x80004020 ;  /* 0x8000402000057882 */ /* 0x000fe20000000000 */
[----:B------:R-:W-:Y:S01]  /*4580*/  UMOV UR11, 0x80004020 ;  /* 0x80004020000b7882 */ /* 0x000fe20000000000 */
[----:B------:R-:W-:Y:S01]  /*4590*/  UMOV UR9, 0x80004020 ;  /* 0x8000402000097882 */ /* 0x000fe20000000000 */
[----:B------:R2:W3:Y:S01]  /*45a0*/  @P0 SYNCS.PHASECHK.TRANS64.TRYWAIT P2, [UR4], R0 ;  /* 0x00000000ff0005a7 */ /* 0x0004e20008041104 */
[----:B------:R-:W-:Y:S02]  /*45b0*/  ULEA UR4, UR6, UR21, 0x9 ;  /* 0x0000001506047291 */ /* 0x000fe4000f8e48ff */
[----:B------:R-:W-:Y:S02]  /*45c0*/  UISETP.NE.AND UP0, UPT, UR14, UR19, UPT ;  /* 0x000000130e00728c */ /* 0x000fe4000bf05270 */
[----:B------:R-:W-:Y:S02]  /*45d0*/  UIADD3 UR8, UPT, UPT, UR4, 0x2, URZ ;  /* 0x0000000204087890 */ /* 0x000fe4000fffe0ff */
[----:B------:R-:W-:Y:S01]  /*45e0*/  UIADD3 UR16, UPT, UPT, UR16, -0x1, URZ ;  /* 0xffffffff10107890 */ /* 0x000fe2000fffe0ff */
[----:B------:R-:W-:Y:S02]  /*45f0*/  UMOV UR6, UR15 ;  /* 0x0000000f00067c82 */ /* 0x000fe40008000000 */
[----:B------:R2:W-:Y:S01]  /*4600*/  UTCHMMA.2CTA gdesc[UR4], gdesc[UR12], tmem[UR18], tmem[UR28], idesc[UR29], UP2 ;  /* 0x00ff1c0c040075ea */ /* 0x0005e20009200012 */
[----:B------:R-:W-:Y:S03]  /*4610*/  UPLOP3.LUT UP2, UPT, UPT, UPT, UPT, 0x80, 0x8 ;  /* 0x000000000008789c */ /* 0x000fe60003f4f070 */
[----:B------:R2:W-:Y:S01]  /*4620*/  UTCHMMA.2CTA gdesc[UR8], gdesc[UR10], tmem[UR18], tmem[UR26], idesc[UR27], UPT ;  /* 0x00ff1a0a080075ea */ /* 0x0005e2000ba00012 */
[----:B------:R2:W-:Y:S01]  /*4630*/  UTCBAR.2CTA.MULTICAST [UR7], URZ, UR20 ;  /* 0x000000ff070073e9 */ /* 0x0005e20008200814 */
[----:B------:R-:W-:Y:S06]  /*4640*/  BRA.U UP0, `(.L_x_86) ;  /* 0xfffffffd00787547 */ /* 0x000fec000b83ffff */
.L_x_83:
[----:B--2---:R-:W-:Y:S01]  /*4650*/  UIADD3 UR4, UPT, UPT, UR23, 0x170, URZ ;  /* 0x0000017017047890 */ /* 0x004fe2000fffe0ff */
[----:B------:R-:W-:-:S08]  /*4660*/  UMOV UR14, UR19 ;  /* 0x00000013000e7c82 */ /* 0x000fd00008000000 */
[----:B------:R2:W-:Y:S01]  /*4670*/  UTCBAR.2CTA.MULTICAST [UR4], URZ, UR30 ;  /* 0x000000ff040073e9 */ /* 0x0005e2000820081e */
[----:B------:R-:W-:Y:S02]  /*4680*/  NOP ;  /* 0x0000000000007918 */ /* 0x000fe40000000000 */
.L_x_81:
[----:B--2---:R-:W-:Y:S01]  /*4690*/  UIADD3 UR4, UPT, UPT, UR24, 0x1, URZ ;  /* 0x0000000118047890 */ /* 0x004fe2000fffe0ff */
[----:B------:R-:W-:-:S03]  /*46a0*/  ISETP.NE.AND P0, PT, R8, 0x2, PT ;  /* 0x000000020800780c */ /* 0x000fc60003f05270 */
[----:B------:R-:W-:Y:S01]  /*46b0*/  UISETP.NE.AND UP0, UPT, UR4, 0x4, UPT ;  /* 0x000000040400788c */ /* 0x000fe2000bf05270 */
[----:B-1----:R-:W-:Y:S02]  /*46c0*/  SEL R0, RZ, 0x1, P0 ;  /* 0x00000001ff007807 */ /* 0x002fe40000000000 */
[----:B------:R-:W-:Y:S01]  /*46d0*/  SEL R8, R8, RZ, P0 ;  /* 0x000000ff08087207 */ /* 0x000fe20000000000 */
[----:B------:R-:W-:Y:S01]  /*46e0*/  USEL UR5, URZ, 0x1, UP0 ;  /* 0x00000001ff057887 */ /* 0x000fe20008000000 */
[----:B------:R-:W-:Y:S01]  /*46f0*/  LOP3.LUT R3, R3, R0, RZ, 0x3c, !PT ;  /* 0x0000000003037212 */ /* 0x000fe200078e3cff */
[----:B------:R-:W-:-:S04]  /*4700*/  USEL UR24, UR4, URZ, UP0 ;  /* 0x000000ff04187287 */ /* 0x000fc80008000000 */
[----:B------:R-:W-:Y:S01]  /*4710*/  LOP3.LUT R9, R9, UR5, RZ, 0x3c, !PT ;  /* 0x0000000509097c12 */ /* 0x000fe2000f8e3cff */
[----:B------:R-:W-:Y:S07]  /*4720*/  @P1 BRA `(.L_x_87) ;  /* 0xfffffff800b01947 */ /* 0x000fee000383ffff */
[----:B------:R-:W1:Y:S01]  /*4730*/  S2UR UR8, SR_CgaCtaId ;  /* 0x00000000000879c3 */ /* 0x000e620000008800 */
[----:B------:R-:W-:Y:S01]  /*4740*/  ELECT P0, URZ, PT ;  /* 0x0000000000ff782f */ /* 0x000fe20003800000 */
[----:B------:R-:W-:Y:S01]  /*4750*/  HFMA2 R0, -RZ, RZ, 0, 5.9604644775390625e-08 ;  /* 0x00000001ff007431 */ /* 0x000fe200000001ff */
[----:B------:R-:W-:-:S05]  /*4760*/  UMOV UR4, 0x40 ;  /* 0x0000004000047882 */ /* 0x000fca0000000000 */
[----:B------:R-:W-:Y:S01]  /*4770*/  UVIRTCOUNT.DEALLOC.SMPOOL 0x80 ;  /* 0x000000800000784c */ /* 0x000fe20000000000 */
[----:B------:R-:W-:Y:S02]  /*4780*/  UISETP.NE.AND UP1, UPT, UR34, URZ, UPT ;  /* 0x000000ff2200728c */ /* 0x000fe4000bf25270 */
[----:B-1----:R-:W-:-:S09]  /*4790*/  ULEA UR8, UR8, UR4, 0x18 ;  /* 0x0000000408087291 */ /* 0x002fd2000f8ec0ff */
[----:B------:R1:W-:Y:S01]  /*47a0*/  @P0 STS.U8 [UR8+0x1c], R0 ;  /* 0x00001c00ff000988 */ /* 0x0003e20008000008 */
[----:B------:R-:W-:Y:S05]  /*47b0*/  BRA.U UP1, `(.L_x_88) ;  /* 0x0000000101a07547 */ /* 0x000fea000b800000 */
[----:B------:R-:W-:Y:S01]  /*47c0*/  UIADD3 UR7, UPT, UPT, UR17, 0x190, URZ ;  /* 0x0000019011077890 */ /* 0x000fe2000fffe0ff */
[----:B------:R-:W-:-:S03]  /*47d0*/  SHF.L.U32 R3, R9, 0x1f, RZ ;  /* 0x0000001f09037819 */ /* 0x000fc600000006ff */
[----:B------:R-:W-:-:S09]  /*47e0*/  ULEA UR4, UR24, UR7, 0x3 ;  /* 0x0000000718047291 */ /* 0x000fd2000f8e18ff */
[----:B------:R-:W2:Y:S02]  /*47f0*/  SYNCS.PHASECHK.TRANS64.TRYWAIT P0, [UR4], R3 ;  /* 0x00000003ff0075a7 */ /* 0x000ea40008001104 */
[----:B--2---:R-:W-:Y:S05]  /*4800*/  @!P0 BRA `(.L_x_89) ;  /* 0x0000006400648947 */ /* 0x004fea0003800000 */
.L_x_209:
        /* <DEDUP_REMOVED lines=9> */
.L_x_211:
        /* <DEDUP_REMOVED lines=9> */
.L_x_213:
[----:B------:R-:W-:-:S04]  /*4930*/  UIADD3 UR4, UPT, UPT, UR4, 0x1, URZ ;  /* 0x0000000104047890 */ /* 0x000fc8000fffe0ff */
[----:B------:R-:W-:-:S04]  /*4940*/  UISETP.NE.AND UP0, UPT, UR4, 0x4, UPT ;  /* 0x000000040400788c */ /* 0x000fc8000bf05270 */
[----:B------:R-:W-:Y:S02]  /*4950*/  USEL UR5, URZ, 0x1, UP0 ;  /* 0x00000001ff057887 */ /* 0x000fe40008000000 */
[----:B------:R-:W-:-:S04]  /*4960*/  USEL UR4, UR4, URZ, UP0 ;  /* 0x000000ff04047287 */ /* 0x000fc80008000000 */
[----:B------:R-:W-:Y:S01]  /*4970*/  ULEA UR4, UR4, UR7, 0x3 ;  /* 0x0000000704047291 */ /* 0x000fe2000f8e18ff */
[----:B-1----:R-:W-:-:S04]  /*4980*/  LOP3.LUT R3, R2, UR5, RZ, 0x3c, !PT ;  /* 0x0000000502037c12 */ /* 0x002fc8000f8e3cff */
[----:B------:R-:W-:Y:S01]  /*4990*/  SHF.L.U32 R3, R3, 0x1f, RZ ;  /* 0x0000001f03037819 */ /* 0x000fe200000006ff */
[----:B------:R-:W-:-:S04]  /*49a0*/  IMAD.U32 R0, RZ, RZ, UR4 ;  /* 0x00000004ff007e24 */ /* 0x000fc8000f8e00ff */
[----:B------:R1:W2:Y:S03]  /*49b0*/  SYNCS.PHASECHK.TRANS64.TRYWAIT P0, [R0+URZ], R3 ;  /* 0x00000003000075a7 */ /* 0x0002a600080011ff */
[----:B--2---:R-:W-:Y:S05]  /*49c0*/  @!P0 NANOSLEEP.SYNCS 0x989680 ;  /* 0x009896800000895d */ /* 0x004fea0003900000 */
[----:B------:R-:W2:Y:S02]  /*49d0*/  @!P0 SYNCS.PHASECHK.TRANS64 P0, [R0+URZ], R3 ;  /* 0x00000003000085a7 */ /* 0x000ea400080010ff */
[----:B--2---:R-:W-:Y:S05]  /*49e0*/  @P0 BRA `(.L_x_92) ;  /* 0x0000000000200947 */ /* 0x004fea0003800000 */
.L_x_93:
[----:B--2---:R2:W4:Y:S02]  /*49f0*/  SYNCS.PHASECHK.TRANS64.TRYWAIT P0, [R0+URZ], R3 ;  /* 0x00000003000075a7 */ /* 0x00452400080011ff */
[----:B----4-:R-:W-:Y:S05]  /*4a00*/  @!P0 NANOSLEEP.SYNCS 0x989680 ;  /* 0x009896800000895d */ /* 0x010fea0003900000 */
[----:B------:R-:W4:Y:S02]  /*4a10*/  @!P0 SYNCS.PHASECHK.TRANS64 P0, [R0+URZ], R3 ;  /* 0x00000003000085a7 */ /* 0x000f2400080010ff */
[----:B----4-:R-:W-:Y:S05]  /*4a20*/  @!P0 BRA `(.L_x_93) ;  /* 0xfffffffc00f08947 */ /* 0x010fea000383ffff */
[----:B------:R-:W-:Y:S05]  /*4a30*/  BRA `(.L_x_92) ;  /* 0x00000000000c7947 */ /* 0x000fea0003800000 */
.L_x_88:
[----:B------:R-:W-:-:S04]  /*4a40*/  UIADD3 UR4, UPT, UPT, UR17, 0x1d0, URZ ;  /* 0x000001d011047890 */ /* 0x000fc8000fffe0ff */
[----:B------:R-:W-:-:S09]  /*4a50*/  UPRMT UR4, UR33, 0x654, UR4 ;  /* 0x0000065421047896 */ /* 0x000fd20008000004 */
[----:B------:R-:W-:Y:S03]  /*4a60*/  SYNCS.ARRIVE.TRANS64.RED.A1T0 RZ, [UR4], RZ ;  /* 0x000000ffffff79a7 */ /* 0x000fe60008100404 */
.L_x_92:
[----:B-12---:R-:W-:Y:S01]  /*4a70*/  SHF.L.U32 R3, RZ, 0x1f, RZ ;  /* 0x0000001fff037819 */ /* 0x006fe200000006ff */
[----:B------:R-:W-:Y:S01]  /*4a80*/  UIADD3 UR4, UPT, UPT, UR17, 0x1d0, URZ ;  /* 0x000001d011047890 */ /* 0x000fe2000fffe0ff */
[----:B------:R-:W-:Y:S02]  /*4a90*/  PLOP3.LUT P0, PT, PT, PT, UP1, 0x80, 0x8 ;  /* 0x000000000008781c */ /* 0x000fe40003f0f018 */
[----:B------:R-:W1:Y:S02]  /*4aa0*/  SYNCS.PHASECHK.TRANS64.TRYWAIT P1, [UR17+0x1d0], R3 ;  /* 0x0001d003ff0075a7 */ /* 0x000e640008021111 */
[----:B-1----:R-:W-:Y:S09]  /*4ab0*/  @!P1 BRA `(.L_x_94) ;  /* 0x0000006400009947 */ /* 0x002ff20003800000 */
.L_x_215:
[----:B------:R-:W-:Y:S01]  /*4ac0*/  @!UP1 UPRMT UR4, UR33, 0x654, UR4 ;  /* 0x0000065421049896 */ /* 0x000fe20008000004 */
[----:B------:R-:W-:Y:S01]  /*4ad0*/  UMOV UR5, 0xffff ;  /* 0x0000ffff00057882 */ /* 0x000fe20000000000 */
[----:B------:R-:W-:-:S07]  /*4ae0*/  UMOV UR6, 0x1 ;  /* 0x0000000100067882 */ /* 0x000fce0000000000 */
[----:B------:R-:W-:Y:S01]  /*4af0*/  @!P0 SYNCS.ARRIVE.TRANS64.RED.A1T0 RZ, [UR4], RZ ;  /* 0x000000ffffff89a7 */ /* 0x000fe20008100404 */
[----:B------:R-:W-:Y:S01]  /*4b00*/  NOP ;  /* 0x0000000000007918 */ /* 0x000fe20000000000 */
[----:B-1----:R-:W1:Y:S01]  /*4b10*/  LDS R0, [UR8+0x14] ;  /* 0x00001408ff007984 */ /* 0x002e620008000800 */
[----:B------:R-:W-:-:S04]  /*4b20*/  ULOP3.LUT UR4, UR32, 0xffff, URZ, 0xc0, !UPT ;  /* 0x0000ffff20047892 */ /* 0x000fc8000f8ec0ff */
[----:B------:R-:W-:-:S04]  /*4b30*/  USHF.R.U32.HI UR4, URZ, 0x5, UR4 ;  /* 0x00000005ff047899 */ /* 0x000fc80008011604 */
[----:B------:R-:W-:Y:S02]  /*4b40*/  USHF.L.U32 UR5, UR5, UR4, URZ ;  /* 0x0000000405057299 */ /* 0x000fe400080006ff */
[----:B------:R-:W-:-:S04]  /*4b50*/  USHF.L.U32 UR4, UR6, UR4, URZ ;  /* 0x0000000406047299 */ /* 0x000fc800080006ff */
[----:B-1----:R-:W-:-:S04]  /*4b60*/  LOP3.LUT R0, R0, UR5, RZ, 0xc0, !PT ;  /* 0x0000000500007c12 */ /* 0x002fc8000f8ec0ff */
[----:B------:R-:W-:-:S13]  /*4b70*/  ISETP.NE.AND P0, PT, R0, UR5, PT ;  /* 0x0000000500007c0c */ /* 0x000fda000bf05270 */
[----:B------:R-:W-:Y:S05]  /*4b80*/  @P0 BRA `(.L_x_95) ;  /* 0x0000000000580947 */ /* 0x000fea0003800000 */
[----:B------:R-:W1:Y:S02]  /*4b90*/  LDS R0, [UR8+0x18] ;  /* 0x00001808ff007984 */ /* 0x000e640008000800 */
[----:B-1----:R-:W-:-:S04]  /*4ba0*/  LOP3.LUT R0, R0, UR4, RZ, 0xc0, !PT ;  /* 0x0000000400007c12 */ /* 0x002fc8000f8ec0ff */
[----:B------:R-:W-:-:S13]  /*4bb0*/  ISETP.NE.AND P0, PT, R0, UR4, PT ;  /* 0x0000000400007c0c */ /* 0x000fda000bf05270 */
[----:B------:R-:W-:Y:S05]  /*4bc0*/  @P0 BRA `(.L_x_96) ;  /* 0x00000000003c0947 */ /* 0x000fea0003800000 */
[----:B------:R-:W1:Y:S01]  /*4bd0*/  S2R R2, SR_LANEID ;  /* 0x0000000000027919 */ /* 0x000e620000000000 */
[----:B------:R-:W-:Y:S01]  /*4be0*/  ULOP3.LUT UR5, URZ, UR5, URZ, 0x33, !UPT ;  /* 0x00000005ff057292 */ /* 0x000fe2000f8e33ff */
[----:B------:R-:W-:Y:S01]  /*4bf0*/  LOP3.LUT R4, RZ, UR4, RZ, 0x33, !PT ;  /* 0x00000004ff047c12 */ /* 0x000fe2000f8e33ff */
[----:B------:R-:W-:Y:S02]  /*4c00*/  VOTEU.ANY UR4, UPT, PT ;  /* 0x0000000000047886 */ /* 0x000fe400038e0100 */
[----:B------:R-:W-:Y:S01]  /*4c10*/  UFLO.U32 UR4, UR4 ;  /* 0x00000004000472bd */ /* 0x000fe200080e0000 */
[----:B------:R-:W2:Y:S01]  /*4c20*/  REDUX UR6, R4 ;  /* 0x00000000040673c4 */ /* 0x000ea20000000000 */
[----:B------:R-:W-:-:S06]  /*4c30*/  IMAD.U32 R0, RZ, RZ, UR5 ;  /* 0x00000005ff007e24 */ /* 0x000fcc000f8e00ff */
[----:B------:R4:W-:Y:S01]  /*4c40*/  UTCATOMSWS.AND URZ, UR5 ;  /* 0x0000000500ff79e3 */ /* 0x0009e20008000000 */
[----:B------:R-:W3:Y:S01]  /*4c50*/  REDUX UR7, R0 ;  /* 0x00000000000773c4 */ /* 0x000ee20000000000 */
[----:B-1----:R-:W-:Y:S01]  /*4c60*/  ISETP.EQ.U32.AND P0, PT, R2, UR4, PT ;  /* 0x0000000402007c0c */ /* 0x002fe2000bf02070 */
[----:B--2---:R-:W-:Y:S01]  /*4c70*/  IMAD.U32 R2, RZ, RZ, UR6 ;  /* 0x00000006ff027e24 */ /* 0x004fe2000f8e00ff */
[----:B---3--:R-:W-:-:S11]  /*4c80*/  MOV R3, UR7 ;  /* 0x0000000700037c02 */ /* 0x008fd60008000f00 */
[----:B------:R4:W-:Y:S04]  /*4c90*/  @P0 ATOMS.AND RZ, [UR8+0x14], R3 ;  /* 0x00001403ffff098c */ /* 0x0009e8000a800008 */
[----:B------:R4:W-:Y:S01]  /*4ca0*/  @P0 ATOMS.AND RZ, [UR8+0x18], R2 ;  /* 0x00001802ffff098c */ /* 0x0009e2000a800008 */
[----:B------:R-:W-:Y:S05]  /*4cb0*/  BRA `(.L_x_97) ;  /* 0x0000000000147947 */ /* 0x000fea0003800000 */
.L_x_96:
[----:B------:R-:W-:Y:S02]  /*4cc0*/  MOV R2, 0x4ce0 ;  /* 0x00004ce000027802 */ /* 0x000fe40000000f00 */
[----:B---3-5:R-:W-:Y:S05]  /*4cd0*/  CALL.REL.NOINC `($__internal_0_$__cuda_sm10x_tcgen05_guardrail_trap_col_being_dealloced_not_returned_by_alloc) ;  /* 0x0000006400e07944 */ /* 0x028fea0003c00000 */
[----:B------:R-:W-:Y:S05]  /*4ce0*/  BRA `(.L_x_97) ;  /* 0x0000000000087947 */ /* 0x000fea0003800000 */
.L_x_95:
[----:B------:R-:W-:Y:S02]  /*4cf0*/  MOV R2, 0x4d10 ;  /* 0x00004d1000027802 */ /* 0x000fe40000000f00 */
[----:B---3-5:R-:W-:Y:S05]  /*4d00*/  CALL.REL.NOINC `($__internal_2_$__cuda_sm10x_tcgen05_guardrail_trap_unallocated_columns_being_dealloced) ;  /* 0x0000006400ec7944 */ /* 0x028fea0003c00000 */
.L_x_97:
[----:B------:R-:W-:Y:S01]  /*4d10*/  NOP ;  /* 0x0000000000007918 */ /* 0x000fe20000000000 */
[----:B----4-:R-:W-:Y:S05]  /*4d20*/  EXIT ;  /* 0x000000000000794d */ /* 0x010fea0003800000 */
.L_x_68:
[----:B------:R-:W-:-:S09]  /*4d30*/  UISETP.NE.OR UP0, UPT, UR21, 0x3, !UP5 ;  /* 0x000000031500788c */ /* 0x000fd2000ef05670 */
[----:B------:R-:W-:Y:S05]  /*4d40*/  BRA.U UP0, `(.L_x_98) ;  /* 0x0000001100547547 */ /* 0x000fea000b800000 */
[----:B------:R-:W2:Y:S01]  /*4d50*/  LDCU UR31, c[0x0][0x370] ;  /* 0x00006e00ff1f77ac */ /* 0x000ea20008000800 */
[----:B------:R-:W3:Y:S01]  /*4d60*/  LDC.64 R16, c[0x0][0x348] ;  /* 0x0000d200ff107b82 */ /* 0x000ee20000000a00 */
[----:B------:R-:W-:Y:S02]  /*4d70*/  HFMA2 R13, -RZ, RZ, 0, 0 ;  /* 0x00000000ff0d7431 */ /* 0x000fe400000001ff */
[----:B------:R-:W-:Y:S01]  /*4d80*/  IMAD.MOV.U32 R15, RZ, RZ, 0x1 ;  /* 0x00000001ff0f7424 */ /* 0x000fe200078e00ff */
[----:B------:R-:W2:Y:S01]  /*4d90*/  LDCU.128 UR44, c[0x0][0xb10] ;  /* 0x00016200ff2c77ac */ /* 0x000ea20008000c00 */
[----:B------:R-:W-:Y:S01]  /*4da0*/  IMAD.MOV.U32 R14, RZ, RZ, RZ ;  /* 0x000000ffff0e7224 */ /* 0x000fe200078e00ff */
[----:B------:R-:W-:Y:S01]  /*4db0*/  MOV R7, 0x2000 ;  /* 0x0000200000077802 */ /* 0x000fe20000000f00 */
[----:B------:R-:W4:Y:S01]  /*4dc0*/  LDCU UR30, c[0x0][0x374] ;  /* 0x00006e80ff1e77ac */ /* 0x000f220008000800 */
[----:B------:R-:W1:Y:S01]  /*4dd0*/  LDC.64 R2, c[0x0][0x888] ;  /* 0x00022200ff027b82 */ /* 0x000e620000000a00 */
[----:B------:R-:W3:Y:S01]  /*4de0*/  LDCU UR15, c[0x0][0xb0c] ;  /* 0x00016180ff0f77ac */ /* 0x000ee20008000800 */
[----:B------:R-:W3:Y:S06]  /*4df0*/  LDCU UR43, c[0x0][0xb20] ;  /* 0x00016400ff2b77ac */ /* 0x000eec0008000800 */
[----:B------:R-:W1:Y:S01]  /*4e00*/  LDC.64 R4, c[0x0][0x890] ;  /* 0x00022400ff047b82 */ /* 0x000e620000000a00 */
[----:B------:R-:W3:Y:S01]  /*4e10*/  LDCU UR4, c[0x0][0xb30] ;  /* 0x00016600ff0477ac */ /* 0x000ee20008000800 */
[----:B------:R-:W-:Y:S01]  /*4e20*/  UMOV UR21, 0x400 ;  /* 0x0000040000157882 */ /* 0x000fe20000000000 */
[----:B--2---:R-:W-:-:S02]  /*4e30*/  UIMAD.WIDE.U32 UR6, UR31, UR44, URZ ;  /* 0x0000002c1f0672a5 */ /* 0x004fc4000f8e00ff */
[----:B------:R-:W-:Y:S02]  /*4e40*/  ULEA UR21, UR52, UR21, 0x18 ;  /* 0x0000001534157291 */ /* 0x000fe4000f8ec0ff */
[----:B----4-:R-:W-:Y:S02]  /*4e50*/  UIMAD.WIDE.U32 UR8, UR30, UR47, URZ ;  /* 0x0000002f1e0872a5 */ /* 0x010fe4000f8e00ff */
[----:B------:R-:W-:Y:S02]  /*4e60*/  UIADD3 UR38, UPT, UPT, UR21, 0x118, URZ ;  /* 0x0000011815267890 */ /* 0x000fe4000fffe0ff */
[----:B------:R-:W-:Y:S02]  /*4e70*/  UIADD3 UR33, UPT, UPT, UR21, 0x100, URZ ;  /* 0x0000010015217890 */ /* 0x000fe4000fffe0ff */
[----:B------:R-:W-:Y:S02]  /*4e80*/  UIADD3 UR25, UPT, UPT, UR21, 0x108, URZ ;  /* 0x0000010815197890 */ /* 0x000fe4000fffe0ff */
[----:B------:R-:W-:Y:S01]  /*4e90*/  UIADD3 UR17, UPT, UPT, UR21, 0x110, URZ ;  /* 0x0000011015117890 */ /* 0x000fe2000fffe0ff */
[----:B------:R-:W-:Y:S01]  /*4ea0*/  UMOV UR6, UR7 ;  /* 0x0000000700067c82 */ /* 0x000fe20008000000 */
[----:B------:R-:W-:Y:S01]  /*4eb0*/  UMOV UR37, UR9 ;  /* 0x0000000900257c82 */ /* 0x000fe20008000000 */
[----:B------:R-:W-:-:S02]  /*4ec0*/  UPRMT UR38, UR52, 0x654, UR38 ;  /* 0x0000065434267896 */ /* 0x000fc40008000026 */
[----:B------:R-:W-:Y:S02]  /*4ed0*/  UPRMT UR40, UR52, 0x654, UR33 ;  /* 0x0000065434287896 */ /* 0x000fe40008000021 */
[----:B------:R-:W-:Y:S02]  /*4ee0*/  UPRMT UR39, UR52, 0x654, UR25 ;  /* 0x0000065434277896 */ /* 0x000fe40008000019 */
[----:B------:R-:W-:Y:S02]  /*4ef0*/  UPLOP3.LUT UP3, UPT, UPT, UPT, UPT, 0x40, 0x4 ;  /* 0x000000000004789c */ /* 0x000fe40003f6e870 */
[----:B------:R-:W-:Y:S02]  /*4f00*/  UISETP.GE.AND UP0, UPT, UR42, 0x1, UPT ;  /* 0x000000012a00788c */ /* 0x000fe4000bf06270 */
[----:B------:R-:W-:Y:S01]  /*4f10*/  UISETP.NE.AND UP4, UPT, UR42, 0x1, UPT ;  /* 0x000000012a00788c */ /* 0x000fe2000bf85270 */
[----:B------:R-:W2:Y:S01]  /*4f20*/  LDCU.64 UR22, c[0x0][0xb28] ;  /* 0x00016500ff1677ac */ /* 0x000ea20008000a00 */
[----:B---3--:R-:W-:-:S02]  /*4f30*/  UISETP.NE.AND UP6, UPT, UR15, 0x1, UPT ;  /* 0x000000010f00788c */ /* 0x008fc4000bfc5270 */
[----:B------:R-:W-:Y:S02]  /*4f40*/  UISETP.NE.AND UP5, UPT, UR46, 0x1, UPT ;  /* 0x000000012e00788c */ /* 0x000fe4000bfa5270 */
[----:B------:R-:W-:Y:S02]  /*4f50*/  USHF.R.U32.HI UR41, URZ, UR45, UR6 ;  /* 0x0000002dff297299 */ /* 0x000fe40008011606 */
[----:B------:R-:W-:Y:S02]  /*4f60*/  UPRMT UR52, UR52, 0x654, UR17 ;  /* 0x0000065434347896 */ /* 0x000fe40008000011 */
[----:B------:R-:W-:Y:S02]  /*4f70*/  USHF.R.U32.HI UR37, URZ, UR43, UR37 ;  /* 0x0000002bff257299 */ /* 0x000fe40008011625 */
[----:B------:R-:W-:-:S11]  /*4f80*/  UISETP.NE.AND UP2, UPT, UR4, 0x1, UPT ;  /* 0x000000010400788c */ /* 0x000fd6000bf45270 */
.L_x_109:
[C---:B------:R-:W-:Y:S02]  /*4f90*/  LEA R12, R14.reuse, UR21, 0x3 ;  /* 0x000000150e0c7c11 */ /* 0x040fe4000f8e18ff */
[----:B------:R-:W-:Y:S02]  /*4fa0*/  SHF.L.U32 R9, R13, 0x1f, RZ ;  /* 0x0000001f0d097819 */ /* 0x000fe400000006ff */
[----:B------:R-:W-:Y:S02]  /*4fb0*/  LEA R10, R14, UR21, 0x4 ;  /* 0x000000150e0a7c11 */ /* 0x000fe4000f8e20ff */
[----:B---3--:R-:W3:Y:S02]  /*4fc0*/  SYNCS.PHASECHK.TRANS64.TRYWAIT P0, [R12+URZ+0x150], R9 ;  /* 0x000150090c0075a7 */ /* 0x008ee400080011ff */
[----:B---3--:R-:W-:Y:S05]  /*4fd0*/  @!P0 BRA `(.L_x_99) ;  /* 0x0000005c00d08947 */ /* 0x008fea0003800000 */
.L_x_216:
[----:B---3--:R-:W3:Y:S01]  /*4fe0*/  LDS.128 R8, [R10+0x1e0] ;  /* 0x0001e0000a087984 */ /* 0x008ee20000000c00 */
[----:B------:R-:W-:Y:S01]  /*4ff0*/  UISETP.GE.AND UP0, UPT, UR42, 0x1, UPT ;  /* 0x000000012a00788c */ /* 0x000fe2000bf06270 */
[----:B------:R-:W-:Y:S01]  /*5000*/  @!PT LDS RZ, [RZ] ;  /* 0x00000000fffff984 */ /* 0x000fe20000000800 */
[----:B------:R-:W-:Y:S01]  /*5010*/  @!PT LDS RZ, [RZ] ;  /* 0x00000000fffff984 */ /* 0x000fe20000000800 */
[----:B------:R-:W-:Y:S01]  /*5020*/  @!PT LDS RZ, [RZ] ;  /* 0x00000000fffff984 */ /* 0x000fe20000000800 */
[----:B------:R-:W-:Y:S01]  /*5030*/  @!PT LDS RZ, [RZ] ;  /* 0x00000000fffff984 */ /* 0x000fe20000000800 */
[----:B------:R4:W-:Y:S06]  /*5040*/  MEMBAR.ALL.CTA ;  /* 0x0000000000007992 */ /* 0x0009ec0000008000 */
[----:B----4-:R-:W4:Y:S01]  /*5050*/  FENCE.VIEW.ASYNC.S ;  /* 0x00000000000073c6 */ /* 0x010f220000000000 */
[----:B---3--:R-:W-:Y:S11]  /*5060*/  LOP3.LUT P0, RZ, R10, 0x1, RZ, 0xc0, !PT ;  /* 0x000000010aff7812 */ /* 0x008ff6000780c0ff */
[----:B------:R-:W-:Y:S02]  /*5070*/  @!UPT UIADD3 URZ, UPT, UPT, URZ, URZ, URZ ;  /* 0x000000fffffff290 */ /* 0x000fe4000fffe0ff */
[----:B----4-:R-:W-:Y:S01]  /*5080*/  VOTEU.ANY UP1, P0 ;  /* 0x0000000000ff7886 */ /* 0x010fe20000020100 */
[----:B------:R-:W-:Y:S11]  /*5090*/  PLOP3.LUT P0, PT, PT, PT, UP1, 0x80, 0x8 ;  /* 0x000000000008781c */ /* 0x000ff60003f0f018 */
[----:B------:R-:W-:Y:S02]  /*50a0*/  @!UPT UIADD3 URZ, UPT, UPT, URZ, URZ, URZ ;  /* 0x000000fffffff290 */ /* 0x000fe4000fffe0ff */
[----:B------:R-:W-:Y:S02]  /*50b0*/  @P0 SHF.R.U32.HI R0, RZ, 0x10, R9 ;  /* 0x00000010ff000819 */ /* 0x000fe40000011609 */
[----:B------:R-:W-:Y:S02]  /*50c0*/  @P0 MOV R6, R8 ;  /* 0x0000000800060202 */ /* 0x000fe40000000f00 */
[----:B------:R-:W-:Y:S01]  /*50d0*/  @P0 R2UR UR4, R0 ;  /* 0x00000000000402ca */ /* 0x000fe200000e0000 */
[----:B------:R-:W-:Y:S01]  /*50e0*/  VIADD R0, R12, 0x160 ;  /* 0x000001600c007836 */ /* 0x000fe20000000000 */
[----:B------:R-:W-:Y:S02]  /*50f0*/  @P0 LOP3.LUT R8, R9, 0xffff, RZ, 0xc0, !PT ;  /* 0x0000ffff09080812 */ /* 0x000fe400078ec0ff */
[----:B------:R-:W-:Y:S02]  /*5100*/  @P0 R2UR UR6, R6 ;  /* 0x00000000060602ca */ /* 0x000fe400000e0000 */
[----:B------:R-:W-:Y:S02]  /*5110*/  PRMT R0, RZ, 0x654, R0 ;  /* 0x00000654ff007816 */ /* 0x000fe40000000000 */
[----:B------:R-:W-:Y:S02]  /*5120*/  @P0 R2UR UR5, R8 ;  /* 0x00000000080502ca */ /* 0x000fe400000e0000 */
[----:B------:R3:W-:Y:S03]  /*5130*/  SYNCS.ARRIVE.TRANS64.RED.A1T0 RZ, [R0+URZ], RZ ;  /* 0x000000ff00ff79a7 */ /* 0x0007e600081004ff */
[----:B------:R-:W-:Y:S04]  /*5140*/  @UP1 UMOV UR29, UR4 ;  /* 0x00000004001d1c82 */ /* 0x000fe80008000000 */
[----:B------:R-:W-:Y:S04]  /*5150*/  @UP1 UMOV UR14, UR6 ;  /* 0x00000006000e1c82 */ /* 0x000fe80008000000 */
[----:B------:R-:W-:Y:S01]  /*5160*/  @UP1 UMOV UR13, UR5 ;  /* 0x00000005000d1c82 */ /* 0x000fe20008000000 */
[----:B------:R-:W-:Y:S05]  /*5170*/  BRA.U !UP0, `(.L_x_100) ;  /* 0x0000000108a47547 */ /* 0x000fea000b800000 */
[----:B------:R-:W-:Y:S02]  /*5180*/  UIMAD.WIDE.U32 UR18, UR13, UR47, URZ ;  /* 0x0000002f0d1272a5 */ /* 0x000fe4000f8e00ff */
[----:B------:R-:W-:Y:S02]  /*5190*/  UIMAD.WIDE.U32 UR26, UR14, UR44, URZ ;  /* 0x0000002c0e1a72a5 */ /* 0x000fe4000f8e00ff */
[----:B------:R-:W-:Y:S02]  /*51a0*/  USEL UR4, UR30, UR37, !UP5 ;  /* 0x000000251e047287 */ /* 0x000fe4000e800000 */
[----:B------:R-:W-:Y:S02]  /*51b0*/  USEL UR7, UR31, UR41, !UP6 ;  /* 0x000000291f077287 */ /* 0x000fe4000f000000 */
[----:B--2---:R-:W-:Y:S02]  /*51c0*/  UIMAD.WIDE.U32 UR8, UR4, UR22, URZ ;  /* 0x00000016040872a5 */ /* 0x004fe4000f8e00ff */
[----:B------:R-:W-:Y:S01]  /*51d0*/  UIMAD.WIDE.U32 UR10, UR7, UR22, URZ ;  /* 0x00000016070a72a5 */ /* 0x000fe2000f8e00ff */
[----:B------:R-:W-:Y:S02]  /*51e0*/  UMOV UR5, UR19 ;  /* 0x0000001300057c82 */ /* 0x000fe40008000000 */
[----:B------:R-:W-:Y:S03]  /*51f0*/  USHF.R.U32.HI UR6, URZ, UR43, UR5 ;  /* 0x0000002bff067299 */ /* 0x000fe60008011605 */
[----:B------:R-:W-:Y:S01]  /*5200*/  UMOV UR5, UR27 ;  /* 0x0000001b00057c82 */ /* 0x000fe20008000000 */
[----:B------:R-:W-:Y:S02]  /*5210*/  USEL UR6, UR13, UR6, !UP5 ;  /* 0x000000060d067287 */ /* 0x000fe4000e800000 */
[----:B------:R-:W-:Y:S03]  /*5220*/  USHF.R.U32.HI UR12, URZ, UR45, UR5 ;  /* 0x0000002dff0c7299 */ /* 0x000fe60008011605 */
[----:B------:R-:W-:Y:S02]  /*5230*/  UMOV UR5, UR9 ;  /* 0x0000000900057c82 */ /* 0x000fe40008000000 */
[----:B------:R-:W-:Y:S03]  /*5240*/  @UP4 USHF.R.U32.HI UR4, URZ, UR23, UR5 ;  /* 0x00000017ff044299 */ /* 0x000fe60008011605 */
[----:B------:R-:W-:Y:S01]  /*5250*/  UMOV UR5, UR11 ;  /* 0x0000000b00057c82 */ /* 0x000fe20008000000 */
[----:B------:R-:W-:Y:S02]  /*5260*/  UIMAD UR4, UR42, UR4, URZ ;  /* 0x000000042a0472a4 */ /* 0x000fe4000f8e02ff */
[----:B------:R-:W-:Y:S02]  /*5270*/  @UP4 USHF.R.U32.HI UR7, URZ, UR23, UR5 ;  /* 0x00000017ff074299 */ /* 0x000fe40008011605 */
[----:B------:R-:W-:Y:S02]  /*5280*/  UIMAD.WIDE.U32 UR10, UR6, UR22, URZ ;  /* 0x00000016060a72a5 */ /* 0x000fe4000f8e00ff */
[----:B------:R-:W-:Y:S02]  /*5290*/  USEL UR5, UR14, UR12, !UP6 ;  /* 0x0000000c0e057287 */ /* 0x000fe4000f000000 */
[----:B------:R-:W-:Y:S02]  /*52a0*/  UIMAD UR8, UR42, UR7, URZ ;  /* 0x000000072a0872a4 */ /* 0x000fe4000f8e02ff */
[----:B------:R-:W-:Y:S03]  /*52b0*/  UISETP.GE.AND UP0, UPT, UR6, UR4, UPT ;  /* 0x000000040600728c */ /* 0x000fe6000bf06270 */
[----:B------:R-:W-:Y:S01]  /*52c0*/  UMOV UR4, UR11 ;  /* 0x0000000b00047c82 */ /* 0x000fe20008000000 */
[----:B------:R-:W-:Y:S02]  /*52d0*/  UISETP.GE.OR UP0, UPT, UR5, UR8, UP0 ;  /* 0x000000080500728c */ /* 0x000fe40008706670 */
[----:B------:R-:W-:Y:S02]  /*52e0*/  USHF.R.U32.HI UR4, URZ, UR23, UR4 ;  /* 0x00000017ff047299 */ /* 0x000fe40008011604 */
[----:B------:R-:W-:Y:S02]  /*52f0*/  UIMAD.WIDE.U32 UR8, UR5, UR22, URZ ;  /* 0x00000016050872a5 */ /* 0x000fe4000f8e00ff */
[----:B------:R-:W-:Y:S04]  /*5300*/  USEL UR10, UR6, UR4, !UP4 ;  /* 0x00000004060a7287 */ /* 0x000fe8000e000000 */
[----:B------:R-:W-:Y:S01]  /*5310*/  UIADD3 UR11, UPT, UPT, -UR10, URZ, URZ ;  /* 0x000000ff0a0b7290 */ /* 0x000fe2000fffe1ff */
[----:B------:R-:W-:Y:S02]  /*5320*/  @!UP0 UMOV UR4, UR9 ;  /* 0x0000000900048c82 */ /* 0x000fe40008000000 */
[----:B------:R-:W-:Y:S02]  /*5330*/  @!UP0 USHF.R.U32.HI UR4, URZ, UR23, UR4 ;  /* 0x00000017ff048299 */ /* 0x000fe40008011604 */
[----:B------:R-:W-:Y:S02]  /*5340*/  UIMAD UR8, UR42, UR11, UR6 ;  /* 0x0000000b2a0872a4 */ /* 0x000fe4000f8e0206 */
[----:B------:R-:W-:Y:S04]  /*5350*/  @!UP0 USEL UR4, UR5, UR4, !UP4 ;  /* 0x0000000405048287 */ /* 0x000fe8000e000000 */
[----:B------:R-:W-:Y:S02]  /*5360*/  @!UP0 UIMAD UR8, UR7, UR8, UR4 ;  /* 0x00000008070882a4 */ /* 0x000fe4000f8e0204 */
[----:B------:R-:W-:Y:S02]  /*5370*/  @!UP0 UIADD3 UR9, UPT, UPT, UR10, -UR4, URZ ;  /* 0x800000040a098290 */ /* 0x000fe4000fffe0ff */
[----:B------:R-:W-:Y:S02]  /*5380*/  UIADD3 UR4, UPT, UPT, -UR5, URZ, URZ ;  /* 0x000000ff05047290 */ /* 0x000fe4000fffe1ff */
[----:B------:R-:W-:Y:S02]  /*5390*/  UIADD3 UR7, UPT, UPT, -UR6, URZ, URZ ;  /* 0x000000ff06077290 */ /* 0x000fe4000fffe1ff */
[----:B------:R-:W-:Y:S02]  /*53a0*/  @!UP0 UIMAD UR6, UR9, UR42, UR5 ;  /* 0x0000002a090682a4 */ /* 0x000fe4000f8e0205 */
[----:B------:R-:W-:Y:S02]  /*53b0*/  UIMAD UR14, UR15, UR4, UR14 ;  /* 0x000000040f0e72a4 */ /* 0x000fe4000f8e020e */
[----:B------:R-:W-:Y:S01]  /*53c0*/  UIMAD UR13, UR46, UR7, UR13 ;  /* 0x000000072e0d72a4 */ /* 0x000fe2000f8e020d */
[----:B------:R-:W-:Y:S02]  /*53d0*/  @!UP0 UMOV UR5, UR8 ;  /* 0x0000000800058c82 */ /* 0x000fe40008000000 */
[----:B------:R-:W-:Y:S02]  /*53e0*/  UIMAD UR14, UR5, UR15, UR14 ;  /* 0x0000000f050e72a4 */ /* 0x000fe4000f8e020e */
[----:B------:R-:W-:Y:S11]  /*53f0*/  UIMAD UR13, UR6, UR46, UR13 ;  /* 0x0000002e060d72a4 */ /* 0x000ff6000f8e020d */
[----:B------:R-:W-:Y:S01]  /*5400*/  @!UPT UIADD3 URZ, UPT, UPT, URZ, URZ, URZ ;  /* 0x000000fffffff290 */ /* 0x000fe2000fffe0ff */
.L_x_100:
[----:B------:R-:W4:Y:S01]  /*5410*/  @!UP2 LDCU.128 UR8, c[0x0][0xb10] ;  /* 0x00016200ff08a7ac */ /* 0x000f220008000c00 */
[C---:B-1----:R-:W-:Y:S02]  /*5420*/  ISETP.NE.U32.AND P1, PT, R4.reuse, RZ, PT ;  /* 0x000000ff0400720c */ /* 0x042fe40003f25070 */
[----:B------:R-:W-:Y:S02]  /*5430*/  ISETP.NE.U32.AND P0, PT, R4, RZ, PT ;  /* 0x000000ff0400720c */ /* 0x000fe40003f05070 */
[C---:B------:R-:W-:Y:S02]  /*5440*/  ISETP.NE.AND.EX P1, PT, R5.reuse, RZ, PT, P1 ;  /* 0x000000ff0500720c */ /* 0x040fe40003f25310 */
[----:B------:R-:W-:Y:S01]  /*5450*/  ISETP.NE.AND.EX P0, PT, R5, RZ, PT, P0 ;  /* 0x000000ff0500720c */ /* 0x000fe20003f05300 */
[----:B------:R-:W1:Y:S01]  /*5460*/  @!UP2 LDCU UR5, c[0x0][0xb0c] ;  /* 0x00016180ff05a7ac */ /* 0x000e620008000800 */
[----:B------:R-:W-:Y:S01]  /*5470*/  SHF.L.U32 R9, R15, 0x1f, RZ ;  /* 0x0000001f0f097819 */ /* 0x000fe200000006ff */
[----:B------:R-:W-:Y:S02]  /*5480*/  USHF.L.U32 UR35, UR16, 0x7, URZ ;  /* 0x0000000710237899 */ /* 0x000fe400080006ff */
[----:B------:R-:W-:Y:S02]  /*5490*/  USHF.L.U32 UR34, UR20, 0x7, URZ ;  /* 0x0000000714227899 */ /* 0x000fe400080006ff */
[----:B----4-:R-:W-:Y:S07]  /*54a0*/  UIMAD.WIDE.U32 UR6, UR14, UR8, URZ ;  /* 0x000000080e0672a5 */ /* 0x010fee000f8e00ff */
[----:B------:R-:W-:Y:S01]  /*54b0*/  @!UP2 UMOV UR4, UR7 ;  /* 0x000000070004ac82 */ /* 0x000fe20008000000 */
[----:B-1----:R-:W-:Y:S02]  /*54c0*/  @!UP2 UISETP.NE.AND UP0, UPT, UR5, 0x1, UPT ;  /* 0x000000010500a88c */ /* 0x002fe4000bf05270 */
[----:B------:R-:W-:Y:S02]  /*54d0*/  @!UP2 USHF.R.U32.HI UR4, URZ, UR9, UR4 ;  /* 0x00000009ff04a299 */ /* 0x000fe40008011604 */
[----:B------:R-:W-:Y:S02]  /*54e0*/  UIMAD.WIDE.U32 UR6, UR13, UR11, URZ ;  /* 0x0000000b0d0672a5 */ /* 0x000fe4000f8e00ff */
[----:B------:R-:W-:Y:S02]  /*54f0*/  @!UP2 USEL UR8, UR14, UR4, !UP0 ;  /* 0x000000040e08a287 */ /* 0x000fe4000c000000 */
[----:B------:R-:W-:Y:S03]  /*5500*/  @!UP2 UISETP.NE.AND UP0, UPT, UR10, 0x1, UPT ;  /* 0x000000010a00a88c */ /* 0x000fe6000bf05270 */
[----:B------:R-:W-:Y:S02]  /*5510*/  @!UP2 UMOV UR6, UR7 ;  /* 0x000000070006ac82 */ /* 0x000fe40008000000 */
[----:B------:R-:W1:Y:S02]  /*5520*/  @!UP2 LDCU UR4, c[0x0][0xb20] ;  /* 0x00016400ff04a7ac */ /* 0x000e640008000800 */
[----:B-1----:R-:W-:Y:S04]  /*5530*/  @!UP2 USHF.R.U32.HI UR6, URZ, UR4, UR6 ;  /* 0x00000004ff06a299 */ /* 0x002fe80008011606 */
[----:B------:R-:W-:Y:S04]  /*5540*/  @!UP2 USEL UR6, UR13, UR6, !UP0 ;  /* 0x000000060d06a287 */ /* 0x000fe8000c000000 */
[----:B------:R-:W-:Y:S02]  /*5550*/  @!UP2 UIADD3 UR4, UPT, UPT, -UR8, UR6, URZ ;  /* 0x000000060804a290 */ /* 0x000fe4000fffe1ff */
[----:B------:R-:W-:Y:S02]  /*5560*/  @!UP2 UIADD3 UR6, UPT, UPT, UR8, -UR6, URZ ;  /* 0x800000060806a290 */ /* 0x000fe4000fffe0ff */
[----:B------:R-:W-:Y:S02]  /*5570*/  @!UP2 UIMAD UR14, UR4, UR5, UR14 ;  /* 0x00000005040ea2a4 */ /* 0x000fe4000f8e020e */
[----:B------:R-:W-:Y:S01]  /*5580*/  @!UP2 UIMAD UR13, UR6, UR10, UR13 ;  /* 0x0000000a060da2a4 */ /* 0x000fe2000f8e020d */
[----:B------:R-:W-:Y:S11]  /*5590*/  BRA.U UP3, `(.L_x_101) ;  /* 0x0000000103107547 */ /* 0x000ff6000b800000 */
[----:B---3--:R-:W-:Y:S04]  /*55a0*/  MOV R0, UR49 ;  /* 0x0000003100007c02 */ /* 0x008fe80008000f00 */
[----:B------:R-:W-:Y:S04]  /*55b0*/  SHF.L.U32 R11, R0, 0x1f, RZ ;  /* 0x0000001f000b7819 */ /* 0x000fe800000006ff */
[----:B------:R-:W1:Y:S02]  /*55c0*/  SYNCS.PHASECHK.TRANS64.TRYWAIT P2, [UR21+0x148], R11 ;  /* 0x0001480bff0075a7 */ /* 0x000e640008041115 */
[----:B-1----:R-:W-:Y:S05]  /*55d0*/  @!P2 BRA `(.L_x_102) ;  /* 0x000000580064a947 */ /* 0x002fea0003800000 */
.L_x_101:
[----:B------:R-:W-:Y:S05]  /*55e0*/  @!P1 BRA `(.L_x_103) ;  /* 0x0000000000309947 */ /* 0x000fea0003800000 */
[----:B------:R-:W-:Y:S01]  /*55f0*/  ISETP.NE.U32.AND P1, PT, R2, RZ, PT ;  /* 0x000000ff0200720c */ /* 0x000fe20003f25070 */
[----:B------:R-:W4:Y:S01]  /*5600*/  LDCU.64 UR4, c[0x0][0x358] ;  /* 0x00006b00ff0477ac */ /* 0x000f220008000a00 */
[----:B------:R-:W-:Y:S02]  /*5610*/  IMAD.MOV.U32 R84, RZ, RZ, 0x1 ;  /* 0x00000001ff547424 */ /* 0x000fe400078e00ff */
[----:B------:R-:W-:Y:S11]  /*5620*/  ISETP.NE.AND.EX P1, PT, R3, RZ, PT, P1 ;  /* 0x000000ff0300720c */ /* 0x000ff60003f25310 */
[----:B------:R-:W-:Y:S02]  /*5630*/  @!UPT UIADD3 URZ, UPT, UPT, URZ, URZ, URZ ;  /* 0x000000fffffff290 */ /* 0x000fe4000fffe0ff */
[----:B-1----:R-:W1:Y:S01]  /*5640*/  @P1 LDC.64 R10, c[0x0][0x888] ;  /* 0x00022200ff0a1b82 */ /* 0x002e620000000a00 */
[----:B---3--:R-:W-:Y:S04]  /*5650*/  @P1 IMAD R0, R4, UR36, RZ ;  /* 0x0000002404001c24 */ /* 0x008fe8000f8e02ff */
[----:B-1----:R-:W-:Y:S04]  /*5660*/  @P1 IMAD.WIDE R10, R0, 0x4, R10 ;  /* 0x00000004000a1825 */ /* 0x002fe800078e020a */
[----:B------:R-:W-:Y:S01]  /*5670*/  HFMA2 R0, -RZ, RZ, 0, 5.9604644775390625e-08 ;  /* 0x00000001ff007431 */ /* 0x000fe200000001ff */
[----:B----45:R4:W5:Y:S04]  /*5680*/  @P1 LDG.E R41, desc[UR4][R10.64] ;  /* 0x000000040a291981 */ /* 0x030968000c1e1900 */
[----:B------:R-:W-:Y:S01]  /*5690*/  @!P1 PRMT R84, R0, 0x7610, R84 ;  /* 0x0000761000549816 */ /* 0x000fe20000000054 */
[----:B----4-:R-:W1:Y:S06]  /*56a0*/  @!P1 LDC R41, c[0x0][0x880] ;  /* 0x00022000ff299b82 */ /* 0x010e6c0000000800 */
.L_x_103:
[----:B-1---5:R-:W-:Y:S01]  /*56b0*/  @!P0 FSETP.EQ.AND P1, PT, R41, RZ, PT ;  /* 0x000000ff2900820b */ /* 0x022fe20003f22000 */
[----:B------:R-:W-:Y:S01]  /*56c0*/  @!UPT UIADD3 URZ, UPT, UPT, URZ, URZ, URZ ;  /* 0x000000fffffff290 */ /* 0x000fe2000fffe0ff */
[----:B------:R-:W-:Y:S11]  /*56d0*/  @!P0 BRA `(.L_x_104) ;  /* 0x0000000000188947 */ /* 0x000ff60003800000 */
[----:B------:R-:W-:Y:S02]  /*56e0*/  LOP3.LUT P0, RZ, R84, 0xff, RZ, 0xc0, !PT ;  /* 0x000000ff54ff7812 */ /* 0x000fe4000780c0ff */
[----:B------:R-:W-:Y:S04]  /*56f0*/  ISETP.NE.U32.AND P1, PT, R2, RZ, PT ;  /* 0x000000ff0200720c */ /* 0x000fe80003f25070 */
[----:B------:R-:W-:Y:S04]  /*5700*/  ISETP.NE.AND.EX P1, PT, R3, RZ, PT, P1 ;  /* 0x000000ff0300720c */ /* 0x000fe80003f25310 */
[----:B------:R-:W-:Y:S03]  /*5710*/  PLOP3.LUT P1, PT, P1, PT, PT, 0x8, 0x80 ;  /* 0x000000000080781c */ /* 0x000fe60000f2e170 */
[----:B------:R-:W-:Y:S11]  /*5720*/  @P0 FSETP.EQ.AND P1, PT, R41, RZ, PT ;  /* 0x000000ff2900020b */ /* 0x000ff60003f22000 */
[----:B------:R-:W-:Y:S02]  /*5730*/  @!UPT UIADD3 URZ, UPT, UPT, URZ, URZ, URZ ;  /* 0x000000fffffff290 */ /* 0x000fe4000fffe0ff */
.L_x_104:
[----:B------:R-:W1:Y:S01]  /*5740*/  SYNCS.PHASECHK.TRANS64.TRYWAIT P2, [UR21+0x120], R9 ;  /* 0x00012009ff0075a7 */ /* 0x000e620008041115 */
[----:B------:R-:W-:Y:S04]  /*5750*/  ELECT P0, URZ, PT ;  /* 0x0000000000ff782f */ /* 0x000fe80003800000 */
[----:B------:R-:W-:Y:S11]  /*5760*/  PLOP3.LUT P1, PT, P1, P0, PT, 0xf2, 0x2f ;  /* 0x00000000002f781c */ /* 0x000ff60000f21e72 */
[----:B------:R-:W-:Y:S02]  /*5770*/  @!UPT UIADD3 URZ, UPT, UPT, URZ, URZ, URZ ;  /* 0x000000fffffff290 */ /* 0x000fe4000fffe0ff */
[----:B------:R-:W-:Y:S05]  /*5780*/  @!P1 IADD3 R8, P0, PT, R16, 0x580, RZ ;  /* 0x0000058010089810 */ /* 0x000fea0007f1e0ff */
[----:B------:R-:W-:Y:S01]  /*5790*/  @!P1 IMAD.X R6, RZ, RZ, R17, P0 ;  /* 0x000000ffff069224 */ /* 0x000fe200000e0611 */
[----:B-1----:R-:W-:Y:S07]  /*57a0*/  @!P2 BRA `(.L_x_105) ;  /* 0x000000580008a947 */ /* 0x002fee0003800000 */
.L_x_219:
[----:B------:R-:W-:Y:S01]  /*57b0*/  @!P1 R2UR UR5, R8 ;  /* 0x00000000080592ca */ /* 0x000fe200000e0000 */
[----:B------:R-:W-:Y:S01]  /*57c0*/  VOTEU.ALL UP0, P1 ;  /* 0x0000000000ff7886 */ /* 0x000fe20000800000 */
[----:B------:R-:W-:Y:S01]  /*57d0*/  @!P1 R2UR UR4, R6 ;  /* 0x00000000060492ca */ /* 0x000fe200000e0000 */
[----:B-1-3--:R-:W-:Y:S01]  /*57e0*/  @!P1 IMAD.MOV.U32 R0, RZ, RZ, 0x2000 ;  /* 0x00002000ff009424 */ /* 0x00afe200078e00ff */
[----:B------:R-:W-:Y:S01]  /*57f0*/  UMOV UR6, 0x0 ;  /* 0x0000000000067882 */ /* 0x000fe20000000000 */
[----:B------:R-:W-:Y:S01]  /*5800*/  UMOV UR7, 0x10000000 ;  /* 0x1000000000077882 */ /* 0x000fe20000000000 */
[----:B------:R-:W-:Y:S01]  /*5810*/  @!UP0 UIADD3 UR32, UPT, UPT, UR21, 0x400, URZ ;  /* 0x0000040015208890 */ /* 0x000fe2000fffe0ff */
[----:B------:R-:W-:Y:S01]  /*5820*/  @!P1 IADD3 R8, P0, PT, R16, 0x580, RZ ;  /* 0x0000058010089810 */ /* 0x000fe20007f1e0ff */
[----:B------:R-:W-:Y:S04]  /*5830*/  VOTEU.ALL UP0, P1 ;  /* 0x0000000000ff7886 */ /* 0x000fe80000800000 */
[----:B------:R-:W-:Y:S02]  /*5840*/  @!P1 IMAD.X R6, RZ, RZ, R17, P0 ;  /* 0x000000ffff069224 */ /* 0x000fe400000e0611 */
[----:B------:R-:W-:Y:S02]  /*5850*/  IMAD.U32 R10, RZ, RZ, UR5 ;  /* 0x00000005ff0a7e24 */ /* 0x000fe4000f8e00ff */
[----:B------:R-:W-:Y:S03]  /*5860*/  IMAD.U32 R11, RZ, RZ, UR4 ;  /* 0x00000004ff0b7e24 */ /* 0x000fe6000f8e00ff */
[----:B------:R-:W-:Y:S02]  /*5870*/  @!P1 R2UR UR4, R10 ;  /* 0x000000000a0492ca */ /* 0x000fe400000e0000 */
[----:B------:R-:W-:Y:S11]  /*5880*/  @!P1 R2UR UR5, R11 ;  /* 0x000000000b0592ca */ /* 0x000ff600000e0000 */
[----:B------:R-:W-:Y:S02]  /*5890*/  @!UPT UIADD3 URZ, UPT, UPT, URZ, URZ, URZ ;  /* 0x000000fffffff290 */ /* 0x000fe4000fffe0ff */
[----:B------:R1:W-:Y:S01]  /*58a0*/  @!UP0 UTMALDG.3D [UR32], [UR4], desc[UR6] ;  /* 0x00000620040085b4 */ /* 0x0003e20008011000 */
[----:B------:R1:W-:Y:S01]  /*58b0*/  @!P1 SYNCS.ARRIVE.TRANS64.RED.A0TR RZ, [UR21+0x100], R0 ;  /* 0x00010000ffff99a7 */ /* 0x0003e20008300415 */
[----:B------:R-:W-:Y:S01]  /*58c0*/  SYNCS.ARRIVE.TRANS64.RED.A1T0 RZ, [UR40], RZ ;  /* 0x000000ffffff79a7 */ /* 0x000fe20008100428 */
[----:B------:R-:W3:Y:S02]  /*58d0*/  SYNCS.PHASECHK.TRANS64.TRYWAIT P2, [UR21+0x128], R9 ;  /* 0x00012809ff0075a7 */ /* 0x000ee40008041115 */
[----:B-1-3--:R-:W-:Y:S05]  /*58e0*/  @!P2 BRA `(.L_x_106) ;  /* 0x0000005400d0a947 */ /* 0x00afea0003800000 */
.L_x_221:
[----:B------:R-:W-:Y:S01]  /*58f0*/  @!P1 R2UR UR5, R8 ;  /* 0x00000000080592ca */ /* 0x000fe200000e0000 */
[----:B------:R-:W-:Y:S01]  /*5900*/  VOTEU.ALL UP0, P1 ;  /* 0x0000000000ff7886 */ /* 0x000fe20000800000 */
[----:B------:R-:W-:Y:S01]  /*5910*/  @!P1 R2UR UR4, R6 ;  /* 0x00000000060492ca */ /* 0x000fe200000e0000 */
[----:B-1----:R-:W-:Y:S01]  /*5920*/  @!P1 IMAD.MOV.U32 R0, RZ, RZ, 0x2000 ;  /* 0x00002000ff009424 */ /* 0x002fe200078e00ff */
[----:B------:R-:W-:Y:S01]  /*5930*/  UMOV UR6, 0x0 ;  /* 0x0000000000067882 */ /* 0x000fe20000000000 */
[----:B------:R-:W-:Y:S01]  /*5940*/  UMOV UR7, 0x10000000 ;  /* 0x1000000000077882 */ /* 0x000fe20000000000 */
[----:B------:R-:W-:Y:S01]  /*5950*/  @!UP0 UIADD3 UR26, UPT, UPT, UR34, 0x20, URZ ;  /* 0x00000020221a8890 */ /* 0x000fe2000fffe0ff */
[----:B------:R-:W-:Y:S01]  /*5960*/  @!P1 IADD3 R8, P0, PT, R16, 0x580, RZ ;  /* 0x0000058010089810 */ /* 0x000fe20007f1e0ff */
[----:B------:R-:W-:Y:S01]  /*5970*/  @!UP0 UIADD3 UR24, UPT, UPT, UR21, 0x2400, URZ ;  /* 0x0000240015188890 */ /* 0x000fe2000fffe0ff */
[----:B------:R-:W-:Y:S01]  /*5980*/  VOTEU.ALL UP0, P1 ;  /* 0x0000000000ff7886 */ /* 0x000fe20000800000 */
[----:B------:R-:W-:Y:S01]  /*5990*/  UMOV UR27, UR35 ;  /* 0x00000023001b7c82 */ /* 0x000fe20008000000 */
[----:B------:R-:W-:Y:S02]  /*59a0*/  UMOV UR28, UR36 ;  /* 0x00000024001c7c82 */ /* 0x000fe40008000000 */
[----:B------:R-:W-:Y:S02]  /*59b0*/  IMAD.U32 R10, RZ, RZ, UR5 ;  /* 0x00000005ff0a7e24 */ /* 0x000fe4000f8e00ff */
[----:B------:R-:W-:Y:S02]  /*59c0*/  IMAD.U32 R11, RZ, RZ, UR4 ;  /* 0x00000004ff0b7e24 */ /* 0x000fe4000f8e00ff */
[----:B------:R-:W-:Y:S01]  /*59d0*/  @!P1 IMAD.X R6, RZ, RZ, R17, P0 ;  /* 0x000000ffff069224 */ /* 0x000fe200000e0611 */
        /* <DEDUP_REMOVED lines=8> */
.L_x_223:
[----:B------:R-:W-:Y:S01]  /*5a60*/  @!P1 R2UR UR5, R8 ;  /* 0x00000000080592ca */ /* 0x000fe200000e0000 */
[----:B------:R-:W-:Y:S01]  /*5a70*/  VOTEU.ALL UP0, P1 ;  /* 0x0000000000ff7886 */ /* 0x000fe20000800000 */
[----:B------:R-:W-:Y:S01]  /*5a80*/  @!P1 R2UR UR4, R6 ;  /* 0x00000000060492ca */ /* 0x000fe200000e0000 */
[----:B-1----:R-:W-:Y:S01]  /*5a90*/  @!P1 IMAD.MOV.U32 R0, RZ, RZ, 0x2000 ;  /* 0x00002000ff009424 */ /* 0x002fe200078e00ff */
[----:B------:R-:W-:Y:S01]  /*5aa0*/  UMOV UR6, 0x0 ;  /* 0x0000000000067882 */ /* 0x000fe20000000000 */
[----:B------:R-:W-:Y:S01]  /*5ab0*/  UMOV UR7, 0x10000000 ;  /* 0x1000000000077882 */ /* 0x000fe20000000000 */
[----:B------:R-:W-:Y:S01]  /*5ac0*/  @!UP0 UIADD3 UR18, UPT, UPT, UR34, 0x40, URZ ;  /* 0x0000004022128890 */ /* 0x000fe2000fffe0ff */
[----:B------:R-:W-:Y:S01]  /*5ad0*/  VIADD R14, R14, 0x1 ;  /* 0x000000010e0e7836 */ /* 0x000fe20000000000 */
[----:B------:R-:W-:Y:S01]  /*5ae0*/  @!UP0 UIADD3 UR16, UPT, UPT, UR21, 0x4400, URZ ;  /* 0x0000440015108890 */ /* 0x000fe2000fffe0ff */
[----:B------:R-:W-:Y:S01]  /*5af0*/  VOTEU.ALL UP0, P1 ;  /* 0x0000000000ff7886 */ /* 0x000fe20000800000 */
[----:B------:R-:W-:Y:S01]  /*5b00*/  UMOV UR19, UR35 ;  /* 0x0000002300137c82 */ /* 0x000fe20008000000 */
[----:B------:R-:W-:Y:S02]  /*5b10*/  UMOV UR20, UR36 ;  /* 0x0000002400147c82 */ /* 0x000fe40008000000 */
        /* <DEDUP_REMOVED lines=10> */
.L_x_225:
[----:B------:R-:W-:Y:S01]  /*5bc0*/  @!P1 IADD3 R6, P0, PT, R16, 0x580, RZ ;  /* 0x0000058010069810 */ /* 0x000fe20007f1e0ff */
[----:B------:R-:W-:Y:S01]  /*5bd0*/  VOTEU.ALL UP0, P1 ;  /* 0x0000000000ff7886 */ /* 0x000fe20000800000 */
[----:B------:R-:W-:Y:S01]  /*5be0*/  UMOV UR6, 0x0 ;  /* 0x0000000000067882 */ /* 0x000fe20000000000 */
[----:B------:R-:W-:Y:S01]  /*5bf0*/  UMOV UR7, 0x10000000 ;  /* 0x1000000000077882 */ /* 0x000fe20000000000 */
[----:B------:R-:W-:Y:S01]  /*5c00*/  @!P1 R2UR UR5, R6 ;  /* 0x00000000060592ca */ /* 0x000fe200000e0000 */
[----:B-1----:R-:W-:Y:S01]  /*5c10*/  @!P1 IMAD.X R0, RZ, RZ, R17, P0 ;  /* 0x000000ffff009224 */ /* 0x002fe200000e0611 */
[----:B------:R-:W-:Y:S01]  /*5c20*/  @!UP0 UIADD3 UR10, UPT, UPT, UR34, 0x60, URZ ;  /* 0x00000060220a8890 */ /* 0x000fe2000fffe0ff */
[----:B------:R-:W-:Y:S01]  /*5c30*/  R2UR UR16, R86 ;  /* 0x00000000561072ca */ /* 0x000fe200000e0000 */
[----:B------:R-:W-:Y:S01]  /*5c40*/  @!UP0 UIADD3 UR8, UPT, UPT, UR21, 0x6400, URZ ;  /* 0x0000640015088890 */ /* 0x000fe2000fffe0ff */
[----:B------:R-:W-:Y:S01]  /*5c50*/  ISETP.NE.AND P0, PT, R14, 0x2, PT ;  /* 0x000000020e00780c */ /* 0x000fe20003f05270 */
[----:B------:R-:W-:Y:S01]  /*5c60*/  @!UP0 UIADD3 UR9, UPT, UPT, UR21, 0x118, URZ ;  /* 0x0000011815098890 */ /* 0x000fe2000fffe0ff */
[----:B------:R-:W-:Y:S01]  /*5c70*/  @!P1 R2UR UR4, R0 ;  /* 0x00000000000492ca */ /* 0x000fe200000e0000 */
[----:B------:R-:W-:Y:S01]  /*5c80*/  VOTEU.ALL UP0, P1 ;  /* 0x0000000000ff7886 */ /* 0x000fe20000800000 */
[----:B------:R-:W-:Y:S01]  /*5c90*/  UMOV UR11, UR35 ;  /* 0x00000023000b7c82 */ /* 0x000fe20008000000 */
[----:B------:R-:W-:Y:S01]  /*5ca0*/  UMOV UR12, UR36 ;  /* 0x00000024000c7c82 */ /* 0x000fe20008000000 */
[----:B------:R-:W-:Y:S01]  /*5cb0*/  SEL R0, RZ, 0x1, P0 ;  /* 0x00000001ff007807 */ /* 0x000fe20000000000 */
[----:B------:R-:W-:Y:S01]  /*5cc0*/  UPLOP3.LUT UP3, UPT, UPT, UPT, UPT, 0x80, 0x8 ;  /* 0x000000000008789c */ /* 0x000fe20003f6f070 */
[----:B------:R-:W-:Y:S01]  /*5cd0*/  IMAD.U32 R8, RZ, RZ, UR5 ;  /* 0x00000005ff087e24 */ /* 0x000fe2000f8e00ff */
[----:B------:R-:W-:Y:S01]  /*5ce0*/  LOP3.LUT R15, R15, 0x1, RZ, 0x3c, !PT ;  /* 0x000000010f0f7812 */ /* 0x000fe200078e3cff */
[----:B------:R-:W-:Y:S01]  /*5cf0*/  UMOV UR36, UR29 ;  /* 0x0000001d00247c82 */ /* 0x000fe20008000000 */
[----:B------:R-:W-:Y:S01]  /*5d00*/  LOP3.LUT R13, R13, R0, RZ, 0x3c, !PT ;  /* 0x000000000d0d7212 */ /* 0x000fe200078e3cff */
[----:B------:R-:W-:Y:S01]  /*5d10*/  UIADD3 UR20, UPT, UPT, UR13, UR16, URZ ;  /* 0x000000100d147290 */ /* 0x000fe2000fffe0ff */
[----:B------:R-:W-:Y:S01]  /*5d20*/  SEL R14, R14, RZ, P0 ;  /* 0x000000ff0e0e7207 */ /* 0x000fe20000000000 */
[----:B------:R-:W-:Y:S01]  /*5d30*/  UIADD3 UR16, UPT, UPT, UR14, UR63, URZ ;  /* 0x0000003f0e107290 */ /* 0x000fe2000fffe0ff */
[----:B------:R-:W-:Y:S01]  /*5d40*/  IMAD.U32 R9, RZ, RZ, UR4 ;  /* 0x00000004ff097e24 */ /* 0x000fe2000f8e00ff */
[----:B------:R-:W-:Y:S04]  /*5d50*/  @!P1 R2UR UR4, R8 ;  /* 0x00000000080492ca */ /* 0x000fe800000e0000 */
[----:B------:R-:W-:Y:S11]  /*5d60*/  @!P1 R2UR UR5, R9 ;  /* 0x00000000090592ca */ /* 0x000ff600000e0000 */
[----:B------:R-:W-:Y:S02]  /*5d70*/  @!UPT UIADD3 URZ, UPT, UPT, URZ, URZ, URZ ;  /* 0x000000fffffff290 */ /* 0x000fe4000fffe0ff */
[----:B------:R3:W-:Y:S01]  /*5d80*/  @!UP0 UTMALDG.3D [UR8], [UR4], desc[UR6] ;  /* 0x00000608040085b4 */ /* 0x0007e20008011000 */
[----:B------:R3:W-:Y:S01]  /*5d90*/  @!P1 SYNCS.ARRIVE.TRANS64.RED.A0TR RZ, [UR21+0x118], R7 ;  /* 0x00011807ffff99a7 */ /* 0x0007e20008300415 */
[----:B------:R-:W-:Y:S01]  /*5da0*/  SYNCS.ARRIVE.TRANS64.RED.A1T0 RZ, [UR38], RZ ;  /* 0x000000ffffff79a7 */ /* 0x000fe20008100426 */
[----:B------:R-:W-:Y:S05]  /*5db0*/  BRA.U UP1, `(.L_x_109) ;  /* 0xfffffff101747547 */ /* 0x000fea000b83ffff */
[----:B------:R-:W-:-:S04]  /*5dc0*/  SHF.L.U32 R3, R15, 0x1f, RZ ;  /* 0x0000001f0f037819 */ /* 0x000fc800000006ff */
[----:B------:R-:W1:Y:S02]  /*5dd0*/  SYNCS.PHASECHK.TRANS64.TRYWAIT P0, [UR21+0x120], R3 ;  /* 0x00012003ff0075a7 */ /* 0x000e640008001115 */
[----:B-1----:R-:W-:Y:S05]  /*5de0*/  @!P0 BRA `(.L_x_110) ;  /* 0x0000005000d88947 */ /* 0x002fea0003800000 */
.L_x_227:
[----:B------:R-:W4:Y:S02]  /*5df0*/  SYNCS.PHASECHK.TRANS64.TRYWAIT P0, [UR21+0x128], R3 ;  /* 0x00012803ff0075a7 */ /* 0x000f240008001115 */
[----:B----4-:R-:W-:Y:S05]  /*5e00*/  @!P0 BRA `(.L_x_111) ;  /* 0x0000005000e88947 */ /* 0x010fea0003800000 */
.L_x_229:
[----:B------:R-:W4:Y:S02]  /*5e10*/  SYNCS.PHASECHK.TRANS64.TRYWAIT P0, [UR21+0x130], R3 ;  /* 0x00013003ff0075a7 */ /* 0x000f240008001115 */
[----:B----4-:R-:W-:Y:S05]  /*5e20*/  @!P0 BRA `(.L_x_112) ;  /* 0x0000005000f88947 */ /* 0x010fea0003800000 */
.L_x_231:
[----:B-1----:R-:W-:-:S07]  /*5e30*/  MOV R0, UR21 ;  /* 0x0000001500007c02 */ /* 0x002fce0008000f00 */
.L_x_113:
[----:B-1----:R-:W-:-:S04]  /*5e40*/  SHF.L.U32 R3, R15, 0x1f, RZ ;  /* 0x0000001f0f037819 */ /* 0x002fc800000006ff */
[----:B------:R1:W4:Y:S03]  /*5e50*/  SYNCS.PHASECHK.TRANS64.TRYWAIT P0, [R0+URZ+0x138], R3 ;  /* 0x00013803000075a7 */ /* 0x00032600080011ff */
[----:B----4-:R-:W-:Y:S05]  /*5e60*/  @!P0 NANOSLEEP.SYNCS 0x989680 ;  /* 0x009896800000895d */ /* 0x010fea0003900000 */
[----:B------:R-:W4:Y:S02]  /*5e70*/  @!P0 SYNCS.PHASECHK.TRANS64 P0, [R0+URZ+0x138], R3 ;  /* 0x00013803000085a7 */ /* 0x000f2400080010ff */
[----:B--234-:R-:W-:Y:S05]  /*5e80*/  @P0 EXIT ;  /* 0x000000000000094d */ /* 0x01cfea0003800000 */
[----:B------:R-:W-:Y:S05]  /*5e90*/  BRA `(.L_x_113) ;  /* 0xfffffffc00e87947 */ /* 0x000fea000383ffff */
.L_x_98:
[----:B------:R-:W-:-:S06]  /*5ea0*/  UISETP.GE.AND UP0, UPT, UR21, 0x4, UPT ;  /* 0x000000041500788c */ /* 0x000fcc000bf06270 */
[----:B------:R-:W-:-:S13]  /*5eb0*/  PLOP3.LUT P0, PT, PT, PT, UP0, 0x80, 0x8 ;  /* 0x000000000008781c */ /* 0x000fda0003f0f008 */
[----:B-1----:R-:W-:Y:S05]  /*5ec0*/  @!P0 EXIT ;  /* 0x000000000000894d */ /* 0x002fea0003800000 */
[----:B------:R-:W-:Y:S01]  /*5ed0*/  BAR.SYNC.DEFER_BLOCKING 0x6, 0xa0 ;  /* 0x0182800000007b1d */ /* 0x000fe20000010000 */
[C---:B------:R-:W-:Y:S01]  /*5ee0*/  IMAD.SHL.U32 R5, R97.reuse, 0x20, RZ ;  /* 0x0000002061057824 */ /* 0x040fe200078e00ff */
[C---:B------:R-:W-:Y:S01]  /*5ef0*/  SHF.L.U32 R37, R97.reuse, 0x10, RZ ;  /* 0x0000001061257819 */ /* 0x040fe200000006ff */
[C---:B------:R-:W-:Y:S01]  /*5f00*/  IMAD.SHL.U32 R96, R97.reuse, 0x4, RZ ;  /* 0x0000000461607824 */ /* 0x040fe200078e00ff */
[----:B------:R-:W-:Y:S01]  /*5f10*/  LOP3.LUT R98, R97, 0x60, RZ, 0xc0, !PT ;  /* 0x0000006061627812 */ /* 0x000fe200078ec0ff */
[----:B------:R-:W-:Y:S01]  /*5f20*/  HFMA2 R93, -RZ, RZ, 0, 5.9604644775390625e-08 ;  /* 0x00000001ff5d7431 */ /* 0x000fe200000001ff */
[----:B------:R-:W-:Y:S02]  /*5f30*/  UMOV UR44, 0x400 ;  /* 0x00000400002c7882 */ /* 0x000fe40000000000 */
[----:B------:R-:W1:Y:S01]  /*5f40*/  LDC.64 R80, c[0x0][0x888] ;  /* 0x00022200ff507b82 */ /* 0x000e620000000a00 */
[----:B------:R-:W-:Y:S01]  /*5f50*/  ULEA UR44, UR52, UR44, 0x18 ;  /* 0x0000002c342c7291 */ /* 0x000fe2000f8ec0ff */
[----:B------:R-:W-:Y:S01]  /*5f60*/  LOP3.LUT R7, R5, 0xc0, RZ, 0xc0, !PT ;  /* 0x000000c005077812 */ /* 0x000fe200078ec0ff */
[----:B------:R-:W-:Y:S01]  /*5f70*/  HFMA2 R91, -RZ, RZ, 0, 0 ;  /* 0x00000000ff5b7431 */ /* 0x000fe200000001ff */
[----:B------:R-:W-:Y:S01]  /*5f80*/  LOP3.LUT R95, R97, 0x2, RZ, 0xc0, !PT ;  /* 0x00000002615f7812 */ /* 0x000fe200078ec0ff */
[----:B------:R-:W-:Y:S01]  /*5f90*/  UIADD3 UR4, UPT, UPT, UR44, 0x400, URZ ;  /* 0x000004002c047890 */ /* 0x000fe2000fffe0ff */
[----:B------:R-:W-:Y:S01]  /*5fa0*/  LOP3.LUT R96, R7, 0x18, R96, 0xf8, !PT ;  /* 0x0000001807607812 */ /* 0x000fe200078ef860 */
[----:B------:R-:W-:Y:S01]  /*5fb0*/  IMAD.MOV.U32 R36, RZ, RZ, RZ ;  /* 0x000000ffff247224 */ /* 0x000fe200078e00ff */
[----:B------:R-:W2:Y:S01]  /*5fc0*/  LDC.64 R82, c[0x0][0x890] ;  /* 0x00022400ff527b82 */ /* 0x000ea20000000a00 */
[----:B------:R-:W-:Y:S01]  /*5fd0*/  LOP3.LUT R37, R37, 0x600000, RZ, 0xc0, !PT ;  /* 0x0060000025257812 */ /* 0x000fe200078ec0ff */
[----:B------:R-:W-:Y:S01]  /*5fe0*/  IMAD.MOV.U32 R89, RZ, RZ, RZ ;  /* 0x000000ffff597224 */ /* 0x000fe200078e00ff */
[----:B------:R-:W-:Y:S01]  /*5ff0*/  LOP3.LUT R96, R96, 0xf20, R5, 0xf8, !PT ;  /* 0x00000f2060607812 */ /* 0x000fe200078ef805 */
[----:B------:R-:W-:Y:S01]  /*6000*/  IMAD.U32 R87, RZ, RZ, UR4 ;  /* 0x00000004ff577e24 */ /* 0x000fe2000f8e00ff */
[----:B------:R-:W-:Y:S01]  /*6010*/  LOP3.LUT R97, R97, 0x4, RZ, 0xc0, !PT ;  /* 0x0000000461617812 */ /* 0x000fe200078ec0ff */
[----:B------:R-:W3:Y:S01]  /*6020*/  LDCU UR60, c[0x0][0x370] ;  /* 0x00006e00ff3c77ac */ /* 0x000ee20008000800 */
[----:B------:R-:W-:Y:S01]  /*6030*/  MOV R92, RZ ;  /* 0x000000ff005c7202 */ /* 0x000fe20000000f00 */
[----:B------:R-:W4:Y:S01]  /*6040*/  LDC.64 R78, c[0x0][0x8b0] ;  /* 0x00022c00ff4e7b82 */ /* 0x000f220000000a00 */
[----:B------:R-:W3:Y:S01]  /*6050*/  LDS R0, [UR44+0x200] ;  /* 0x0002002cff007984 */ /* 0x000ee20008000800 */
[----:B------:R-:W-:Y:S01]  /*6060*/  IMAD R96, R96, 0x2, R87 ;  /* 0x0000000260607824 */ /* 0x000fe200078e0257 */
[----:B------:R-:W1:Y:S03]  /*6070*/  LDCU UR43, c[0x0][0xb0c] ;  /* 0x00016180ff2b77ac */ /* 0x000e660008000800 */
[--C-:B------:R-:W-:Y:S01]  /*6080*/  IMAD R95, R95, -0x10, R96.reuse ;  /* 0xfffffff05f5f7824 */ /* 0x100fe200078e0260 */
[----:B------:R-:W1:Y:S01]  /*6090*/  LDCU UR39, c[0x0][0xb30] ;  /* 0x00016600ff2777ac */ /* 0x000e620008000800 */
[----:B------:R-:W1:Y:S01]  /*60a0*/  LDC.64 R76, c[0x0][0x8a8] ;  /* 0x00022a00ff4c7b82 */ /* 0x000e620000000a00 */
[----:B------:R-:W-:Y:S01]  /*60b0*/  IMAD R94, R97, -0x10, R96 ;  /* 0xfffffff0615e7824 */ /* 0x000fe200078e0260 */
[----:B------:R-:W1:Y:S01]  /*60c0*/  LDCU.64 UR54, c[0x0][0x888] ;  /* 0x00011100ff3677ac */ /* 0x000e620008000a00 */
[----:B------:R-:W1:Y:S01]  /*60d0*/  LDCU.64 UR40, c[0x0][0xb28] ;  /* 0x00016500ff2877ac */ /* 0x000e620008000a00 */
[----:B------:R-:W1:Y:S01]  /*60e0*/  LDCU.128 UR56, c[0x0][0xb10] ;  /* 0x00016200ff3877ac */ /* 0x000e620008000c00 */
[----:B------:R-:W1:Y:S01]  /*60f0*/  LDCU UR53, c[0x0][0x374] ;  /* 0x00006e80ff3577ac */ /* 0x000e620008000800 */
[----:B------:R-:W-:Y:S01]  /*6100*/  UMOV UR47, URZ ;  /* 0x000000ff002f7c82 */ /* 0x000fe20008000000 */
[----:B------:R-:W-:Y:S01]  /*6110*/  UMOV UR46, URZ ;  /* 0x000000ff002e7c82 */ /* 0x000fe20008000000 */
[----:B--23--:R-:W-:-:S07]  /*6120*/  IMAD.IADD R37, R0, 0x1, R37 ;  /* 0x0000000100257824 */ /* 0x00cfce00078e0225 */
.L_x_157:
[----:B------:R-:W-:Y:S02]  /*6130*/  LEA R3, R89, UR44, 0x3 ;  /* 0x0000002c59037c11 */ /* 0x000fe4000f8e18ff */
[----:B------:R-:W-:Y:S02]  /*6140*/  SHF.L.U32 R0, R91, 0x1f, RZ ;  /* 0x0000001f5b007819 */ /* 0x000fe400000006ff */
[----:B------:R-:W-:Y:S02]  /*6150*/  LEA R5, R89, UR44, 0x4 ;  /* 0x0000002c59057c11 */ /* 0x000fe4000f8e20ff */
[----:B--2---:R-:W2:Y:S02]  /*6160*/  SYNCS.PHASECHK.TRANS64.TRYWAIT P0, [R3+URZ+0x150], R0 ;  /* 0x00015000030075a7 */ /* 0x004ea400080011ff */
[----:B-12---:R-:W-:Y:S05]  /*6170*/  @!P0 BRA `(.L_x_114) ;  /* 0x00000050003c8947 */ /* 0x006fea0003800000 */
.L_x_232:
[----:B------:R-:W3:Y:S01]  /*6180*/  LDS.128 R4, [R5+0x1e0] ;  /* 0x0001e00005047984 */ /* 0x000ee20000000c00 */
[----:B------:R-:W-:Y:S01]  /*6190*/  UISETP.GE.AND UP0, UPT, UR42, 0x1, UPT ;  /* 0x000000012a00788c */ /* 0x000fe2000bf06270 */
[----:B------:R-:W-:Y:S01]  /*61a0*/  @!PT LDS RZ, [RZ] ;  /* 0x00000000fffff984 */ /* 0x000fe20000000800 */
[----:B------:R-:W-:Y:S01]  /*61b0*/  @!PT LDS RZ, [RZ] ;  /* 0x00000000fffff984 */ /* 0x000fe20000000800 */
[----:B------:R-:W-:Y:S01]  /*61c0*/  @!PT LDS RZ, [RZ] ;  /* 0x00000000fffff984 */ /* 0x000fe20000000800 */
[----:B------:R-:W-:Y:S01]  /*61d0*/  @!PT LDS RZ, [RZ] ;  /* 0x00000000fffff984 */ /* 0x000fe20000000800 */
[----:B------:R1:W-:Y:S06]  /*61e0*/  MEMBAR.ALL.CTA ;  /* 0x0000000000007992 */ /* 0x0003ec0000008000 */
[----:B-1----:R-:W1:Y:S01]  /*61f0*/  FENCE.VIEW.ASYNC.S ;  /* 0x00000000000073c6 */ /* 0x002e620000000000 */
[----:B---3--:R-:W-:Y:S11]  /*6200*/  LOP3.LUT P0, RZ, R6, 0x1, RZ, 0xc0, !PT ;  /* 0x0000000106ff7812 */ /* 0x008ff6000780c0ff */
[----:B------:R-:W-:Y:S02]  /*6210*/  @!UPT UIADD3 URZ, UPT, UPT, URZ, URZ, URZ ;  /* 0x000000fffffff290 */ /* 0x000fe4000fffe0ff */
[----:B-1----:R-:W-:Y:S01]  /*6220*/  VOTEU.ANY UP1, P0 ;  /* 0x0000000000ff7886 */ /* 0x002fe20000020100 */
[----:B------:R-:W-:Y:S01]  /*6230*/  PLOP3.LUT P0, PT, PT, PT, UP1, 0x80, 0x8 ;  /* 0x000000000008781c */ /* 0x000fe20003f0f018 */
[----:B------:R-:W-:Y:S11]  /*6240*/  UP2UR UR62, UPR, URZ, 0x2 ;  /* 0x00000002ff3e7883 */ /* 0x000ff60008000000 */
[----:B------:R-:W-:Y:S01]  /*6250*/  @!UPT UIADD3 URZ, UPT, UPT, URZ, URZ, URZ ;  /* 0x000000fffffff290 */ /* 0x000fe2000fffe0ff */
[----:B--2---:R-:W-:Y:S02]  /*6260*/  @P0 SHF.R.U32.HI R0, RZ, 0x10, R5 ;  /* 0x00000010ff000819 */ /* 0x004fe40000011605 */
        /* <DEDUP_REMOVED lines=12> */
[----:B------:R-:W2:Y:S01]  /*6330*/  LDCU UR12, c[0x0][0xb20] ;  /* 0x00016400ff0c77ac */ /* 0x000ea20008000800 */
[----:B------:R-:W-:Y:S02]  /*6340*/  UIMAD.WIDE.U32 UR4, UR53, UR59, URZ ;  /* 0x0000003b350472a5 */ /* 0x000fe4000f8e00ff */
[----:B------:R-:W-:Y:S02]  /*6350*/  UIMAD.WIDE.U32 UR6, UR60, UR56, URZ ;  /* 0x000000383c0672a5 */ /* 0x000fe4000f8e00ff */
[----:B------:R-:W-:Y:S02]  /*6360*/  UISETP.NE.AND UP0, UPT, UR58, 0x1, UPT ;  /* 0x000000013a00788c */ /* 0x000fe4000bf05270 */
[----:B------:R-:W-:Y:S02]  /*6370*/  UIMAD.WIDE.U32 UR8, UR37, UR59, URZ ;  /* 0x0000003b250872a5 */ /* 0x000fe4000f8e00ff */
[----:B------:R-:W-:Y:S02]  /*6380*/  UIMAD.WIDE.U32 UR10, UR38, UR56, URZ ;  /* 0x00000038260a72a5 */ /* 0x000fe4000f8e00ff */
[----:B------:R-:W-:Y:S02]  /*6390*/  UISETP.NE.AND UP1, UPT, UR43, 0x1, UPT ;  /* 0x000000012b00788c */ /* 0x000fe4000bf25270 */
[----:B------:R-:W-:Y:S01]  /*63a0*/  UISETP.NE.AND UP2, UPT, UR42, 0x1, UPT ;  /* 0x000000012a00788c */ /* 0x000fe2000bf45270 */
[----:B------:R-:W-:Y:S02]  /*63b0*/  UMOV UR4, UR5 ;  /* 0x0000000500047c82 */ /* 0x000fe40008000000 */
[----:B--2---:R-:W-:Y:S03]  /*63c0*/  USHF.R.U32.HI UR5, URZ, UR12, UR4 ;  /* 0x0000000cff057299 */ /* 0x004fe60008011604 */
[----:B------:R-:W-:Y:S02]  /*63d0*/  UMOV UR4, UR7 ;  /* 0x0000000700047c82 */ /* 0x000fe40008000000 */
[----:B------:R-:W-:Y:S02]  /*63e0*/  USHF.R.U32.HI UR7, URZ, UR57, UR4 ;  /* 0x00000039ff077299 */ /* 0x000fe40008011604 */
[----:B------:R-:W-:Y:S02]  /*63f0*/  USEL UR4, UR53, UR5, !UP0 ;  /* 0x0000000535047287 */ /* 0x000fe4000c000000 */
[----:B------:R-:W-:Y:S01]  /*6400*/  USEL UR7, UR60, UR7, !UP1 ;  /* 0x000000073c077287 */ /* 0x000fe2000c800000 */
[----:B------:R-:W-:Y:S01]  /*6410*/  UMOV UR5, UR9 ;  /* 0x0000000900057c82 */ /* 0x000fe20008000000 */
[----:B------:R-:W-:Y:S02]  /*6420*/  UIMAD.WIDE.U32 UR8, UR4, UR40, URZ ;  /* 0x00000028040872a5 */ /* 0x000fe4000f8e00ff */
[----:B------:R-:W-:Y:S03]  /*6430*/  USHF.R.U32.HI UR6, URZ, UR12, UR5 ;  /* 0x0000000cff067299 */ /* 0x000fe60008011605 */
[----:B------:R-:W-:Y:S01]  /*6440*/  UMOV UR5, UR11 ;  /* 0x0000000b00057c82 */ /* 0x000fe20008000000 */
[----:B------:R-:W-:Y:S02]  /*6450*/  UIMAD.WIDE.U32 UR10, UR7, UR40, URZ ;  /* 0x00000028070a72a5 */ /* 0x000fe4000f8e00ff */
[----:B------:R-:W-:Y:S02]  /*6460*/  USHF.R.U32.HI UR12, URZ, UR57, UR5 ;  /* 0x00000039ff0c7299 */ /* 0x000fe40008011605 */
[----:B------:R-:W-:Y:S01]  /*6470*/  USEL UR6, UR37, UR6, !UP0 ;  /* 0x0000000625067287 */ /* 0x000fe2000c000000 */
[----:B------:R-:W-:Y:S02]  /*6480*/  UMOV UR5, UR9 ;  /* 0x0000000900057c82 */ /* 0x000fe40008000000 */
[----:B------:R-:W-:Y:S01]  /*6490*/  UMOV UR10, UR11 ;  /* 0x0000000b000a7c82 */ /* 0x000fe20008000000 */
[----:B------:R-:W-:Y:S02]  /*64a0*/  @UP2 USHF.R.U32.HI UR4, URZ, UR41, UR5 ;  /* 0x00000029ff042299 */ /* 0x000fe40008011605 */
[----:B------:R-:W-:Y:S02]  /*64b0*/  @UP2 USHF.R.U32.HI UR7, URZ, UR41, UR10 ;  /* 0x00000029ff072299 */ /* 0x000fe4000801160a */
[----:B------:R-:W-:Y:S02]  /*64c0*/  UIMAD UR4, UR42, UR4, URZ ;  /* 0x000000042a0472a4 */ /* 0x000fe4000f8e02ff */
        /* <DEDUP_REMOVED lines=8> */
[----:B------:R-:W-:Y:S02]  /*6550*/  USEL UR11, UR6, UR4, !UP2 ;  /* 0x00000004060b7287 */ /* 0x000fe4000d000000 */
[----:B------:R-:W-:Y:S02]  /*6560*/  UIADD3 UR8, UPT, UPT, -UR5, URZ, URZ ;  /* 0x000000ff05087290 */ /* 0x000fe4000fffe1ff */
[----:B------:R-:W-:Y:S01]  /*6570*/  UIADD3 UR10, UPT, UPT, -UR11, URZ, URZ ;  /* 0x000000ff0b0a7290 */ /* 0x000fe2000fffe1ff */
[----:B------:R-:W-:Y:S01]  /*6580*/  @!UP0 UMOV UR4, UR9 ;  /* 0x0000000900048c82 */ /* 0x000fe20008000000 */
[----:B------:R-:W-:Y:S02]  /*6590*/  UIADD3 UR9, UPT, UPT, -UR6, URZ, URZ ;  /* 0x000000ff06097290 */ /* 0x000fe4000fffe1ff */
[----:B------:R-:W-:Y:S02]  /*65a0*/  @!UP0 USHF.R.U32.HI UR4, URZ, UR41, UR4 ;  /* 0x00000029ff048299 */ /* 0x000fe40008011604 */
[----:B------:R-:W-:Y:S02]  /*65b0*/  UIMAD UR10, UR42, UR10, UR6 ;  /* 0x0000000a2a0a72a4 */ /* 0x000fe4000f8e0206 */
[----:B------:R-:W-:Y:S04]  /*65c0*/  @!UP0 USEL UR4, UR5, UR4, !UP2 ;  /* 0x0000000405048287 */ /* 0x000fe8000d000000 */
[----:B------:R-:W-:Y:S02]  /*65d0*/  @!UP0 UIMAD UR10, UR7, UR10, UR4 ;  /* 0x0000000a070a82a4 */ /* 0x000fe4000f8e0204 */
[----:B------:R-:W-:Y:S02]  /*65e0*/  @!UP0 UIADD3 UR11, UPT, UPT, UR11, -UR4, URZ ;  /* 0x800000040b0b8290 */ /* 0x000fe4000fffe0ff */
[----:B------:R-:W-:Y:S02]  /*65f0*/  UIMAD UR7, UR43, UR8, UR38 ;  /* 0x000000082b0772a4 */ /* 0x000fe4000f8e0226 */
[----:B------:R-:W-:Y:S02]  /*6600*/  @!UP0 UIMAD UR6, UR11, UR42, UR5 ;  /* 0x0000002a0b0682a4 */ /* 0x000fe4000f8e0205 */
[----:B------:R-:W-:Y:S01]  /*6610*/  UIMAD UR4, UR58, UR9, UR37 ;  /* 0x000000093a0472a4 */ /* 0x000fe2000f8e0225 */
[----:B------:R-:W-:Y:S02]  /*6620*/  @!UP0 UMOV UR5, UR10 ;  /* 0x0000000a00058c82 */ /* 0x000fe40008000000 */
[----:B------:R-:W-:Y:S02]  /*6630*/  UIMAD UR38, UR5, UR43, UR7 ;  /* 0x0000002b052672a4 */ /* 0x000fe4000f8e0207 */
[----:B------:R-:W-:Y:S11]  /*6640*/  UIMAD UR37, UR6, UR58, UR4 ;  /* 0x0000003a062572a4 */ /* 0x000ff6000f8e0204 */
[----:B------:R-:W-:Y:S01]  /*6650*/  @!UPT UIADD3 URZ, UPT, UPT, URZ, URZ, URZ ;  /* 0x000000fffffff290 */ /* 0x000fe2000fffe0ff */
.L_x_115:
[----:B------:R-:W-:Y:S01]  /*6660*/  UISETP.NE.AND UP0, UPT, UR39, 0x1, UPT ;  /* 0x000000012700788c */ /* 0x000fe2000bf05270 */
[----:B------:R-:W-:Y:S01]  /*6670*/  LOP3.LUT P0, RZ, R87, 0x1b0, RZ, 0xc0, !PT ;  /* 0x000001b057ff7812 */ /* 0x000fe2000780c0ff */
[----:B------:R-:W-:Y:S01]  /*6680*/  USHF.L.U32 UR50, UR16, 0x7, URZ ;  /* 0x0000000710327899 */ /* 0x000fe200080006ff */
[----:B------:R-:W-:Y:S01]  /*6690*/  BSSY.RECONVERGENT B6, `(.L_x_116) ;  /* 0x0000034000067945 */ /* 0x000fe20003800200 */
[----:B------:R-:W-:Y:S01]  /*66a0*/  USHF.L.U32 UR49, UR20, 0x7, URZ ;  /* 0x0000000714317899 */ /* 0x000fe200080006ff */
[----:B------:R-:W-:Y:S06]  /*66b0*/  IADD3 R89, PT, PT, R89, 0x1, RZ ;  /* 0x0000000159597810 */ /* 0x000fec0007ffe0ff */
[----:B------:R-:W2:Y:S01]  /*66c0*/  @!UP0 LDCU.128 UR12, c[0x0][0xb10] ;  /* 0x00016200ff0c87ac */ /* 0x000ea20008000c00 */
[----:B------:R-:W3:Y:S01]  /*66d0*/  @!UP0 LDCU UR5, c[0x0][0xb0c] ;  /* 0x00016180ff0587ac */ /* 0x000ee20008000800 */
[----:B------:R-:W4:Y:S01]  /*66e0*/  @!UP0 LDCU UR10, c[0x0][0xb20] ;  /* 0x00016400ff0a87ac */ /* 0x000f220008000800 */
[----:B--2---:R-:W-:Y:S02]  /*66f0*/  UIMAD.WIDE.U32 UR8, UR38, UR12, URZ ;  /* 0x0000000c260872a5 */ /* 0x004fe4000f8e00ff */
[----:B------:R-:W-:Y:S02]  /*6700*/  UIMAD.WIDE.U32 UR6, UR37, UR15, URZ ;  /* 0x0000000f250672a5 */ /* 0x000fe4000f8e00ff */
[----:B------:R-:W-:Y:S03]  /*6710*/  @!UP0 UISETP.NE.AND UP1, UPT, UR14, 0x1, UPT ;  /* 0x000000010e00888c */ /* 0x000fe6000bf25270 */
[----:B------:R-:W-:Y:S01]  /*6720*/  @!UP0 UMOV UR4, UR9 ;  /* 0x0000000900048c82 */ /* 0x000fe20008000000 */
[----:B---3--:R-:W-:Y:S02]  /*6730*/  @!UP0 UISETP.NE.AND UP2, UPT, UR5, 0x1, UPT ;  /* 0x000000010500888c */ /* 0x008fe4000bf45270 */
[----:B------:R-:W-:Y:S01]  /*6740*/  @!UP0 USHF.R.U32.HI UR4, URZ, UR13, UR4 ;  /* 0x0000000dff048299 */ /* 0x000fe20008011604 */
[----:B------:R-:W-:Y:S02]  /*6750*/  @!UP0 UMOV UR6, UR7 ;  /* 0x0000000700068c82 */ /* 0x000fe40008000000 */
[----:B----4-:R-:W-:Y:S02]  /*6760*/  @!UP0 USHF.R.U32.HI UR6, URZ, UR10, UR6 ;  /* 0x0000000aff068299 */ /* 0x010fe40008011606 */
[----:B------:R-:W-:Y:S02]  /*6770*/  @!UP0 USEL UR7, UR38, UR4, !UP2 ;  /* 0x0000000426078287 */ /* 0x000fe4000d000000 */
[----:B------:R-:W-:Y:S04]  /*6780*/  @!UP0 USEL UR6, UR37, UR6, !UP1 ;  /* 0x0000000625068287 */ /* 0x000fe8000c800000 */
[----:B------:R-:W-:Y:S02]  /*6790*/  @!UP0 UIADD3 UR4, UPT, UPT, -UR7, UR6, URZ ;  /* 0x0000000607048290 */ /* 0x000fe4000fffe1ff */
[----:B------:R-:W-:Y:S02]  /*67a0*/  @!UP0 UIADD3 UR6, UPT, UPT, UR7, -UR6, URZ ;  /* 0x8000000607068290 */ /* 0x000fe4000fffe0ff */
[----:B------:R-:W-:Y:S02]  /*67b0*/  @!UP0 UIMAD UR38, UR4, UR5, UR38 ;  /* 0x00000005042682a4 */ /* 0x000fe4000f8e0226 */
[----:B------:R-:W-:Y:S01]  /*67c0*/  @!UP0 UIMAD UR37, UR6, UR14, UR37 ;  /* 0x0000000e062582a4 */ /* 0x000fe2000f8e0225 */
[----:B------:R-:W-:Y:S11]  /*67d0*/  @!P0 BRA `(.L_x_117) ;  /* 0x00000000007c8947 */ /* 0x000ff60003800000 */
[----:B------:R-:W2:Y:S01]  /*67e0*/  LDCU.64 UR8, c[0x4][0x80] ;  /* 0x01001000ff0877ac */ /* 0x000ea20008000a00 */
[----:B------:R-:W-:Y:S01]  /*67f0*/  MOV R2, 0x0 ;  /* 0x0000000000027802 */ /* 0x000fe20000000f00 */
[----:B------:R-:W-:Y:S02]  /*6800*/  HFMA2 R12, -RZ, RZ, 0, 5.9604644775390625e-08 ;  /* 0x00000001ff0c7431 */ /* 0x000fe400000001ff */
[----:B------:R-:W-:Y:S01]  /*6810*/  IMAD.MOV.U32 R8, RZ, RZ, 0x70 ;  /* 0x00000070ff087424 */ /* 0x000fe200078e00ff */
[----:B------:R3:W4:Y:S01]  /*6820*/  LDC.64 R14, c[0x4][R2] ;  /* 0x01000000020e7b82 */ /* 0x0007220000000a00 */
[----:B------:R-:W1:Y:S01]  /*6830*/  LDCU.64 UR6, c[0x4][0x88] ;  /* 0x01001100ff0677ac */ /* 0x000e620008000a00 */
[----:B------:R-:W-:Y:S01]  /*6840*/  IMAD.MOV.U32 R13, RZ, RZ, RZ ;  /* 0x000000ffff0d7224 */ /* 0x000fe200078e00ff */
[----:B------:R-:W1:Y:S01]  /*6850*/  LDCU.64 UR4, c[0x4][0x8] ;  /* 0x01000100ff0477ac */ /* 0x000e620008000a00 */
[----:B--2---:R-:W-:Y:S01]  /*6860*/  MOV R5, UR9 ;  /* 0x0000000900057c02 */ /* 0x004fe20008000f00 */
[----:B------:R-:W-:Y:S01]  /*6870*/  IMAD.U32 R4, RZ, RZ, UR8 ;  /* 0x00000008ff047e24 */ /* 0x000fe2000f8e00ff */
[----:B-1----:R-:W-:Y:S01]  /*6880*/  MOV R7, UR7 ;  /* 0x0000000700077c02 */ /* 0x002fe20008000f00 */
[----:B------:R-:W-:Y:S01]  /*6890*/  IMAD.U32 R6, RZ, RZ, UR6 ;  /* 0x00000006ff067e24 */ /* 0x000fe2000f8e00ff */
[----:B------:R-:W-:Y:S01]  /*68a0*/  MOV R11, UR5 ;  /* 0x00000005000b7c02 */ /* 0x000fe20008000f00 */
[----:B------:R-:W-:Y:S02]  /*68b0*/  IMAD.U32 R10, RZ, RZ, UR4 ;  /* 0x00000004ff0a7e24 */ /* 0x000fe4000f8e00ff */
[----:B------:R-:W-:Y:S07]  /*68c0*/  LEPC R20, `(.L_x_118) ;  /* 0x000000001014794e */ /* 0x000fee0000000000 */
[----:B---345:R-:W-:Y:S05]  /*68d0*/  CALL.ABS.NOINC R14 ;  /* 0x000000000e007343 */ /* 0x038fea0003c00000 */
.L_x_118:
[----:B------:R-:W1:Y:S01]  /*68e0*/  LDCU.64 UR8, c[0x4][0x80] ;  /* 0x01001000ff0877ac */ /* 0x000e620008000a00 */
[----:B------:R-:W2:Y:S01]  /*68f0*/  LDC.64 R2, c[0x4][R2] ;  /* 0x0100000002027b82 */ /* 0x000ea20000000a00 */
[----:B------:R-:W-:Y:S02]  /*6900*/  HFMA2 R12, -RZ, RZ, 0, 5.9604644775390625e-08 ;  /* 0x00000001ff0c7431 */ /* 0x000fe400000001ff */
[----:B------:R-:W-:Y:S02]  /*6910*/  IMAD.MOV.U32 R8, RZ, RZ, 0x70 ;  /* 0x00000070ff087424 */ /* 0x000fe400078e00ff */
[----:B------:R-:W-:Y:S01]  /*6920*/  IMAD.MOV.U32 R13, RZ, RZ, RZ ;  /* 0x000000ffff0d7224 */ /* 0x000fe200078e00ff */
[----:B------:R-:W3:Y:S01]  /*6930*/  LDCU.64 UR6, c[0x4][0x88] ;  /* 0x01001100ff0677ac */ /* 0x000ee20008000a00 */
[----:B------:R-:W4:Y:S01]  /*6940*/  LDCU.64 UR4, c[0x4][0x8] ;  /* 0x01000100ff0477ac */ /* 0x000f220008000a00 */
[----:B-1----:R-:W-:Y:S02]  /*6950*/  MOV R4, UR8 ;  /* 0x0000000800047c02 */ /* 0x002fe40008000f00 */
[----:B------:R-:W-:Y:S02]  /*6960*/  MOV R5, UR9 ;  /* 0x0000000900057c02 */ /* 0x000fe40008000f00 */
[----:B---3--:R-:W-:Y:S01]  /*6970*/  MOV R7, UR7 ;  /* 0x0000000700077c02 */ /* 0x008fe20008000f00 */
[----:B------:R-:W-:Y:S01]  /*6980*/  IMAD.U32 R6, RZ, RZ, UR6 ;  /* 0x00000006ff067e24 */ /* 0x000fe2000f8e00ff */
[----:B----4-:R-:W-:Y:S01]  /*6990*/  MOV R11, UR5 ;  /* 0x00000005000b7c02 */ /* 0x010fe20008000f00 */
[----:B------:R-:W-:Y:S02]  /*69a0*/  IMAD.U32 R10, RZ, RZ, UR4 ;  /* 0x00000004ff0a7e24 */ /* 0x000fe4000f8e00ff */
[----:B------:R-:W-:Y:S07]  /*69b0*/  LEPC R20, `(.L_x_117) ;  /* 0x000000001014794e */ /* 0x000fee0000000000 */
[----:B--2---:R-:W-:Y:S05]  /*69c0*/  CALL.ABS.NOINC R2 ;  /* 0x0000000002007343 */ /* 0x004fea0003c00000 */
.L_x_117:
[----:B------:R-:W-:Y:S05]  /*69d0*/  BSYNC.RECONVERGENT B6 ;  /* 0x0000000000067941 */ /* 0x000fea0003800200 */
.L_x_116:
[----:B------:R-:W-:Y:S02]  /*69e0*/  ISETP.NE.U32.AND P0, PT, RZ, UR54, PT ;  /* 0x00000036ff007c0c */ /* 0x000fe4000bf05070 */
[C---:B------:R-:W-:Y:S02]  /*69f0*/  ISETP.NE.U32.AND P1, PT, R82.reuse, RZ, PT ;  /* 0x000000ff5200720c */ /* 0x040fe40003f25070 */
[----:B------:R-:W-:Y:S02]  /*6a00*/  ISETP.NE.U32.AND P4, PT, R82, RZ, PT ;  /* 0x000000ff5200720c */ /* 0x000fe40003f85070 */
[----:B------:R-:W-:Y:S02]  /*6a10*/  ISETP.NE.AND.EX P0, PT, RZ, UR55, PT, P0 ;  /* 0x00000037ff007c0c */ /* 0x000fe4000bf05300 */
[C---:B------:R-:W-:Y:S02]  /*6a20*/  ISETP.NE.AND.EX P1, PT, R83.reuse, RZ, PT, P1 ;  /* 0x000000ff5300720c */ /* 0x040fe40003f25310 */
[----:B------:R-:W-:Y:S02]  /*6a30*/  ISETP.NE.AND.EX P4, PT, R83, RZ, P0, P4 ;  /* 0x000000ff5300720c */ /* 0x000fe40000785340 */
[----:B------:R-:W-:Y:S02]  /*6a40*/  ISETP.NE.U32.AND P5, PT, R78, RZ, PT ;  /* 0x000000ff4e00720c */ /* 0x000fe40003fa5070 */
[----:B------:R-:W-:Y:S02]  /*6a50*/  ISETP.NE.U32.AND P3, PT, RZ, UR54, PT ;  /* 0x00000036ff007c0c */ /* 0x000fe4000bf65070 */
[----:B------:R-:W-:Y:S02]  /*6a60*/  PLOP3.LUT P2, PT, PT, PT, PT, 0x8, 0x80 ;  /* 0x000000000080781c */ /* 0x000fe40003f4e170 */
[----:B------:R-:W-:Y:S02]  /*6a70*/  ISETP.NE.AND.EX P5, PT, R79, RZ, PT, P5 ;  /* 0x000000ff4f00720c */ /* 0x000fe40003fa5350 */
[----:B------:R-:W-:Y:S03]  /*6a80*/  ISETP.NE.AND.EX P3, PT, RZ, UR55, PT, P3 ;  /* 0x00000037ff007c0c */ /* 0x000fe6000bf65330 */
[----:B------:R-:W-:Y:S01]  /*6a90*/  @!P4 PLOP3.LUT P2, PT, P1, PT, PT, 0x80, 0x8 ;  /* 0x000000000008c81c */ /* 0x000fe20000f4f070 */
[----:B------:R-:W-:Y:S01]  /*6aa0*/  @!UPT UIADD3 URZ, UPT, UPT, URZ, URZ, URZ ;  /* 0x000000fffffff290 */ /* 0x000fe2000fffe0ff */
[----:B------:R-:W-:Y:S11]  /*6ab0*/  @!P1 BRA `(.L_x_119) ;  /* 0x0000000000309947 */ /* 0x000ff60003800000 */
[----:B------:R-:W-:Y:S01]  /*6ac0*/  ISETP.NE.U32.AND P0, PT, R80, RZ, PT ;  /* 0x000000ff5000720c */ /* 0x000fe20003f05070 */
[----:B------:R-:W2:Y:S01]  /*6ad0*/  LDCU.64 UR4, c[0x0][0x358] ;  /* 0x00006b00ff0477ac */ /* 0x000ea20008000a00 */
[----:B------:R-:W-:Y:S02]  /*6ae0*/  IMAD.MOV.U32 R84, RZ, RZ, 0x1 ;  /* 0x00000001ff547424 */ /* 0x000fe400078e00ff */
[----:B------:R-:W-:Y:S11]  /*6af0*/  ISETP.NE.AND.EX P0, PT, R81, RZ, PT, P0 ;  /* 0x000000ff5100720c */ /* 0x000ff60003f05300 */
[----:B------:R-:W-:Y:S02]  /*6b00*/  @!UPT UIADD3 URZ, UPT, UPT, URZ, URZ, URZ ;  /* 0x000000fffffff290 */ /* 0x000fe4000fffe0ff */
[----:B------:R-:W3:Y:S01]  /*6b10*/  @P0 LDC.64 R2, c[0x0][0x888] ;  /* 0x00022200ff020b82 */ /* 0x000ee20000000a00 */
[----:B-1----:R-:W-:Y:S04]  /*6b20*/  @P0 IMAD R0, R82, UR36, RZ ;  /* 0x0000002452000c24 */ /* 0x002fe8000f8e02ff */
[----:B---3--:R-:W-:Y:S04]  /*6b30*/  @P0 IMAD.WIDE R2, R0, 0x4, R2 ;  /* 0x0000000400020825 */ /* 0x008fe800078e0202 */
[----:B------:R-:W-:Y:S01]  /*6b40*/  HFMA2 R0, -RZ, RZ, 0, 5.9604644775390625e-08 ;  /* 0x00000001ff007431 */ /* 0x000fe200000001ff */
[----:B--2--5:R2:W5:Y:S04]  /*6b50*/  @P0 LDG.E R41, desc[UR4][R2.64] ;  /* 0x0000000402290981 */ /* 0x024568000c1e1900 */
[----:B------:R-:W-:Y:S01]  /*6b60*/  @!P0 PRMT R84, R0, 0x7610, R84 ;  /* 0x0000761000548816 */ /* 0x000fe20000000054 */
[----:B--2---:R-:W3:Y:S06]  /*6b70*/  @!P0 LDC R41, c[0x0][0x880] ;  /* 0x00022000ff298b82 */ /* 0x004eec0000000800 */
.L_x_119:
[----:B------:R-:W-:Y:S05]  /*6b80*/  @!P5 BRA `(.L_x_120) ;  /* 0x000000000024d947 */ /* 0x000fea0003800000 */
[----:B------:R-:W-:Y:S01]  /*6b90*/  ISETP.NE.U32.AND P0, PT, R76, RZ, PT ;  /* 0x000000ff4c00720c */ /* 0x000fe20003f05070 */
[----:B------:R-:W2:Y:S03]  /*6ba0*/  LDCU.64 UR4, c[0x0][0x358] ;  /* 0x00006b00ff0477ac */ /* 0x000ea60008000a00 */
[----:B------:R-:W-:Y:S11]  /*6bb0*/  ISETP.NE.AND.EX P0, PT, R77, RZ, PT, P0 ;  /* 0x000000ff4d00720c */ /* 0x000ff60003f05300 */
[----:B------:R-:W-:Y:S02]  /*6bc0*/  @!UPT UIADD3 URZ, UPT, UPT, URZ, URZ, URZ ;  /* 0x000000fffffff290 */ /* 0x000fe4000fffe0ff */
[----:B------:R-:W4:Y:S01]  /*6bd0*/  @P0 LDC.64 R2, c[0x0][0x8a8] ;  /* 0x00022a00ff020b82 */ /* 0x000f220000000a00 */
[----:B-1----:R-:W-:Y:S04]  /*6be0*/  @P0 IMAD R0, R78, UR36, RZ ;  /* 0x000000244e000c24 */ /* 0x002fe8000f8e02ff */
[----:B----4-:R-:W-:Y:S05]  /*6bf0*/  @P0 IMAD.WIDE R2, R0, 0x4, R2 ;  /* 0x0000000400020825 */ /* 0x010fea00078e0202 */
[----:B--2--5:R2:W5:Y:S02]  /*6c00*/  @P0 LDG.E R38, desc[UR4][R2.64] ;  /* 0x0000000402260981 */ /* 0x024564000c1e1900 */
[----:B--2---:R-:W4:Y:S02]  /*6c10*/  @!P0 LDC R38, c[0x0][0x8a0] ;  /* 0x00022800ff268b82 */ /* 0x004f240000000800 */
.L_x_120:
[----:B---3-5:R-:W-:Y:S01]  /*6c20*/  FSETP.NEU.AND P0, PT, R41, RZ, PT ;  /* 0x000000ff2900720b */ /* 0x028fe20003f0d000 */
[----:B------:R-:W-:Y:S01]  /*6c30*/  BSSY B1, `(.L_x_121) ;  /* 0x0000038000017945 */ /* 0x000fe20003800000 */
[----:B------:R-:W-:Y:S01]  /*6c40*/  SEL R5, RZ, 0xffffffff, P3 ;  /* 0xffffffffff057807 */ /* 0x000fe20001800000 */
[----:B------:R-:W-:Y:S01]  /*6c50*/  IMAD.MOV.U32 R46, RZ, RZ, 0x1 ;  /* 0x00000001ff2e7424 */ /* 0x000fe200078e00ff */
[----:B------:R-:W-:Y:S01]  /*6c60*/  @!P4 LOP3.LUT P3, RZ, R84, 0xff, RZ, 0xc0, !PT ;  /* 0x000000ff54ffc812 */ /* 0x000fe2000786c0ff */
[C---:B------:R-:W-:Y:S01]  /*6c70*/  IMAD R39, R36.reuse, 0x80, R37 ;  /* 0x0000008024277824 */ /* 0x040fe200078e0225 */
[----:B-1----:R-:W-:Y:S01]  /*6c80*/  @!P4 SEL R0, RZ, 0xffffffff, P0 ;  /* 0xffffffffff00c807 */ /* 0x002fe20000000000 */
[----:B------:R-:W-:Y:S01]  /*6c90*/  IMAD R90, R97, -0x10, R95 ;  /* 0xfffffff0615a7824 */ /* 0x000fe200078e025f */
[----:B------:R-:W-:Y:S01]  /*6ca0*/  LOP3.LUT R93, R93, 0x1, RZ, 0x3c, !PT ;  /* 0x000000015d5d7812 */ /* 0x000fe200078e3cff */
[----:B------:R-:W-:Y:S01]  /*6cb0*/  IMAD.MOV.U32 R47, RZ, RZ, RZ ;  /* 0x000000ffff2f7224 */ /* 0x000fe200078e00ff */
[C---:B------:R-:W-:Y:S02]  /*6cc0*/  @P2 SEL R0, R5.reuse, R0, !P3 ;  /* 0x0000000005002207 */ /* 0x040fe40005800000 */
[----:B------:R-:W-:Y:S02]  /*6cd0*/  CS2R R74, SRZ ;  /* 0x00000000004a7805 */ /* 0x000fe4000001ff00 */
[----:B------:R-:W-:Y:S02]  /*6ce0*/  LEA R100, R36, UR44, 0x3 ;  /* 0x0000002c24647c11 */ /* 0x000fe4000f8e18ff */
[----:B------:R-:W-:Y:S02]  /*6cf0*/  CS2R R72, SRZ ;  /* 0x0000000000487805 */ /* 0x000fe4000001ff00 */
[----:B------:R-:W-:Y:S02]  /*6d00*/  @!P4 LOP3.LUT R0, R0, 0x1, RZ, 0xc0, !PT ;  /* 0x000000010000c812 */ /* 0x000fe400078ec0ff */
[----:B------:R-:W-:Y:S02]  /*6d10*/  CS2R R66, SRZ ;  /* 0x0000000000427805 */ /* 0x000fe4000001ff00 */
[----:B------:R-:W-:Y:S02]  /*6d20*/  SHF.L.U32 R3, R92, 0x1f, RZ ;  /* 0x0000001f5c037819 */ /* 0x000fe400000006ff */
[----:B------:R-:W-:Y:S02]  /*6d30*/  CS2R R64, SRZ ;  /* 0x0000000000407805 */ /* 0x000fe4000001ff00 */
[----:B------:R-:W-:Y:S02]  /*6d40*/  ISETP.NE.U32.OR P5, PT, R0, 0x1, P4 ;  /* 0x000000010000780c */ /* 0x000fe400027a5470 */
[----:B------:R-:W-:Y:S02]  /*6d50*/  CS2R R58, SRZ ;  /* 0x00000000003a7805 */ /* 0x000fe4000001ff00 */
[----:B------:R-:W-:Y:S02]  /*6d60*/  LOP3.LUT P4, R88, R84, 0xff, RZ, 0xc0, !PT ;  /* 0x000000ff54587812 */ /* 0x000fe4000788c0ff */
[----:B------:R-:W-:Y:S02]  /*6d70*/  CS2R R56, SRZ ;  /* 0x0000000000387805 */ /* 0x000fe4000001ff00 */
[----:B------:R-:W-:Y:S02]  /*6d80*/  SEL R0, RZ, 0xffffffff, P0 ;  /* 0xffffffffff007807 */ /* 0x000fe40000000000 */
[----:B------:R-:W-:Y:S02]  /*6d90*/  CS2R R50, SRZ ;  /* 0x0000000000327805 */ /* 0x000fe4000001ff00 */
[----:B------:R-:W-:Y:S02]  /*6da0*/  P2R R99, PR, RZ, 0x20 ;  /* 0x00000020ff637803 */ /* 0x000fe40000000000 */
[----:B------:R-:W-:Y:S02]  /*6db0*/  CS2R R48, SRZ ;  /* 0x0000000000307805 */ /* 0x000fe4000001ff00 */
[----:B------:R-:W-:Y:S04]  /*6dc0*/  @P1 SEL R0, R5, R0, !P4 ;  /* 0x0000000005001207 */ /* 0x000fe80006000000 */
[----:B------:R-:W-:Y:S02]  /*6dd0*/  LOP3.LUT R0, R0, 0x1, RZ, 0xc0, !PT ;  /* 0x0000000100007812 */ /* 0x000fe400078ec0ff */
[----:B------:R-:W-:Y:S02]  /*6de0*/  @P5 SHF.L.U32 R2, R93, 0x1f, RZ ;  /* 0x0000001f5d025819 */ /* 0x000fe400000006ff */
[----:B------:R-:W-:Y:S02]  /*6df0*/  ISETP.NE.U32.AND P0, PT, R0, 0x1, PT ;  /* 0x000000010000780c */ /* 0x000fe40003f05070 */
[----:B------:R-:W1:Y:S02]  /*6e00*/  @P5 SYNCS.PHASECHK.TRANS64.TRYWAIT P3, [UR44+0x100], R2 ;  /* 0x00010002ff0055a7 */ /* 0x000e64000806112c */
[----:B------:R-:W-:Y:S01]  /*6e10*/  P2R R60, PR, RZ, 0x1 ;  /* 0x00000001ff3c7803 */ /* 0x000fe20000000000 */
[----:B------:R2:W3:Y:S01]  /*6e20*/  SYNCS.PHASECHK.TRANS64.TRYWAIT P2, [R100+URZ+0x170], R3 ;  /* 0x00017003640075a7 */ /* 0x0004e200080411ff */
[----:B-1----:R-:W-:Y:S01]  /*6e30*/  @P5 SEL R46, RZ, 0x1, !P3 ;  /* 0x00000001ff2e5807 */ /* 0x002fe20005800000 */
[----:B--2---:R-:W-:Y:S06]  /*6e40*/  @!P5 BRA `(.L_x_122) ;  /* 0x000000000058d947 */ /* 0x004fec0003800000 */
[----:B------:R-:W-:Y:S01]  /*6e50*/  IMAD.MOV.U32 R75, RZ, RZ, RZ ;  /* 0x000000ffff4b7224 */ /* 0x000fe200078e00ff */
[----:B------:R-:W-:Y:S01]  /*6e60*/  ISETP.NE.AND P0, PT, R46, RZ, PT ;  /* 0x000000ff2e00720c */ /* 0x000fe20003f05270 */
[----:B------:R-:W-:Y:S01]  /*6e70*/  BSSY B0, `(.L_x_123) ;  /* 0x000000c000007945 */ /* 0x000fe20003800000 */
[----:B------:R-:W-:Y:S02]  /*6e80*/  CS2R R50, SRZ ;  /* 0x0000000000327805 */ /* 0x000fe4000001ff00 */
[----:B------:R-:W-:Y:S02]  /*6e90*/  CS2R R48, SRZ ;  /* 0x0000000000307805 */ /* 0x000fe4000001ff00 */
[----:B------:R-:W-:Y:S02]  /*6ea0*/  CS2R R58, SRZ ;  /* 0x00000000003a7805 */ /* 0x000fe4000001ff00 */
[----:B------:R-:W-:Y:S02]  /*6eb0*/  CS2R R56, SRZ ;  /* 0x0000000000387805 */ /* 0x000fe4000001ff00 */
[----:B------:R-:W-:Y:S02]  /*6ec0*/  CS2R R66, SRZ ;  /* 0x0000000000427805 */ /* 0x000fe4000001ff00 */
[----:B------:R-:W-:Y:S02]  /*6ed0*/  CS2R R64, SRZ ;  /* 0x0000000000407805 */ /* 0x000fe4000001ff00 */
[----:B------:R-:W-:Y:S01]  /*6ee0*/  CS2R R72, SRZ ;  /* 0x0000000000487805 */ /* 0x000fe2000001ff00 */
[----:B------:R-:W-:Y:S06]  /*6ef0*/  @P0 BRA `(.L_x_124) ;  /* 0x00000000000c0947 */ /* 0x000fec0003800000 */
[----:B------:R-:W-:Y:S04]  /*6f00*/  SHF.L.U32 R5, R93, 0x1f, RZ ;  /* 0x0000001f5d057819 */ /* 0x000fe800000006ff */
[----:B------:R-:W1:Y:S02]  /*6f10*/  SYNCS.PHASECHK.TRANS64.TRYWAIT P0, [UR44+0x100], R5 ;  /* 0x00010005ff0075a7 */ /* 0x000e64000800112c */
[----:B-1----:R-:W-:Y:S05]  /*6f20*/  @!P0 BRA `(.L_x_125) ;  /* 0x0000004000e48947 */ /* 0x002fea0003800000 */
.L_x_124:
[----:B------:R-:W-:Y:S05]  /*6f30*/  BSYNC B0 ;  /* 0x0000000000007941 */ /* 0x000fea0003800000 */
.L_x_123:
[----:B------:R-:W-:Y:S01]  /*6f40*/  ISETP.NE.AND P0, PT, R60, RZ, PT ;  /* 0x000000ff3c00720c */ /* 0x000fe20003f05270 */
[----:B------:R-:W-:Y:S11]  /*6f50*/  HFMA2 R47, -RZ, RZ, 0, 5.9604644775390625e-08 ;  /* 0x00000001ff2f7431 */ /* 0x000ff600000001ff */
[----:B------:R-:W-:Y:S01]  /*6f60*/  @!UPT UIADD3 URZ, UPT, UPT, URZ, URZ, URZ ;  /* 0x000000fffffff290 */ /* 0x000fe2000fffe0ff */
[----:B------:R2:W1:Y:S04]  /*6f70*/  @P0 LDS.128 R48, [R96] ;  /* 0x0000000060300984 */ /* 0x0004680000000c00 */
[----:B------:R2:W1:Y:S04]  /*6f80*/  @P0 LDS.128 R56, [R95+0x10] ;  /* 0x000010005f380984 */ /* 0x0004680000000c00 */
[----:B------:R2:W1:Y:S04]  /*6f90*/  @P0 LDS.128 R64, [R94+0x20] ;  /* 0x000020005e400984 */ /* 0x0004680000000c00 */
[----:B------:R2:W1:Y:S02]  /*6fa0*/  @P0 LDS.128 R72, [R90+0x30] ;  /* 0x000030005a480984 */ /* 0x0004640000000c00 */
.L_x_122:
[----:B------:R-:W-:Y:S05]  /*6fb0*/  BSYNC B1 ;  /* 0x0000000000017941 */ /* 0x000fea0003800000 */
.L_x_121:
[----:B-1----:R-:W-:Y:S04]  /*6fc0*/  SHF.R.U32.HI R0, RZ, 0x15, R39 ;  /* 0x00000015ff007819 */ /* 0x002fe80000011627 */
[----:B------:R-:W-:Y:S01]  /*6fd0*/  LOP3.LUT P0, RZ, R0, 0x3, R85, 0x48, !PT ;  /* 0x0000000300ff7812 */ /* 0x000fe20007804855 */
[----:B------:R-:W-:Y:S01]  /*6fe0*/  @!UPT UIADD3 URZ, UPT, UPT, URZ, URZ, URZ ;  /* 0x000000fffffff290 */ /* 0x000fe2000fffe0ff */
[----:B---3--:R-:W-:Y:S11]  /*6ff0*/  @P2 BRA `(.L_x_126) ;  /* 0x0000000000082947 */ /* 0x008ff60003800000 */
[----:B------:R-:W1:Y:S02]  /*7000*/  SYNCS.PHASECHK.TRANS64.TRYWAIT P1, [R100+URZ+0x170], R3 ;  /* 0x00017003640075a7 */ /* 0x000e6400080211ff */
[----:B-1----:R-:W-:Y:S05]  /*7010*/  @!P1 BRA `(.L_x_127) ;  /* 0x0000004000c09947 */ /* 0x002fea0003800000 */
.L_x_126:
[----:B------:R-:W-:Y:S05]  /*7020*/  @!P0 BRA `(.L_x_128) ;  /* 0x0000000000408947 */ /* 0x000fea0003800000 */
[----:B------:R-:W3:Y:S01]  /*7030*/  LDCU.64 UR8, c[0x4][0x70] ;  /* 0x01000e00ff0877ac */ /* 0x000ee20008000a00 */
[----:B-1----:R-:W-:Y:S01]  /*7040*/  MOV R3, 0x0 ;  /* 0x0000000000037802 */ /* 0x002fe20000000f00 */
[----:B------:R-:W-:Y:S02]  /*7050*/  HFMA2 R12, -RZ, RZ, 0, 5.9604644775390625e-08 ;  /* 0x00000001ff0c7431 */ /* 0x000fe400000001ff */
[----:B------:R-:W-:Y:S02]  /*7060*/  IMAD.MOV.U32 R8, RZ, RZ, 0x192 ;  /* 0x00000192ff087424 */ /* 0x000fe400078e00ff */
[----:B------:R-:W-:Y:S01]  /*7070*/  IMAD.MOV.U32 R13, RZ, RZ, RZ ;  /* 0x000000ffff0d7224 */ /* 0x000fe200078e00ff */
[----:B------:R-:W1:Y:S01]  /*7080*/  LDCU.64 UR6, c[0x4][0x78] ;  /* 0x01000f00ff0677ac */ /* 0x000e620008000a00 */
[----:B------:R-:W2:Y:S01]  /*7090*/  LDC.64 R2, c[0x4][R3] ;  /* 0x0100000003027b82 */ /* 0x000ea20000000a00 */
[----:B------:R-:W5:Y:S01]  /*70a0*/  LDCU.64 UR4, c[0x4][0x10] ;  /* 0x01000200ff0477ac */ /* 0x000f620008000a00 */
[----:B---3--:R-:W-:Y:S01]  /*70b0*/  MOV R5, UR9 ;  /* 0x0000000900057c02 */ /* 0x008fe20008000f00 */
[----:B------:R-:W-:Y:S01]  /*70c0*/  IMAD.U32 R4, RZ, RZ, UR8 ;  /* 0x00000008ff047e24 */ /* 0x000fe2000f8e00ff */
[----:B-1----:R-:W-:Y:S01]  /*70d0*/  MOV R7, UR7 ;  /* 0x0000000700077c02 */ /* 0x002fe20008000f00 */
[----:B------:R-:W-:Y:S01]  /*70e0*/  IMAD.U32 R6, RZ, RZ, UR6 ;  /* 0x00000006ff067e24 */ /* 0x000fe2000f8e00ff */
[----:B-----5:R-:W-:Y:S01]  /*70f0*/  MOV R11, UR5 ;  /* 0x00000005000b7c02 */ /* 0x020fe20008000f00 */
[----:B------:R-:W-:Y:S02]  /*7100*/  IMAD.U32 R10, RZ, RZ, UR4 ;  /* 0x00000004ff0a7e24 */ /* 0x000fe4000f8e00ff */
[----:B------:R-:W-:Y:S07]  /*7110*/  LEPC R20, `(.L_x_128) ;  /* 0x000000001014794e */ /* 0x000fee0000000000 */
[----:B--2-4-:R-:W-:Y:S05]  /*7120*/  CALL.ABS.NOINC R2 ;  /* 0x0000000002007343 */ /* 0x014fea0003c00000 */
.L_x_128:
[C---:B------:R-:W-:Y:S01]  /*7130*/  SHF.L.U32 R40, R48.reuse, 0x10, RZ ;  /* 0x0000001030287819 */ /* 0x040fe200000006ff */
[----:B------:R-:W-:Y:S05]  /*7140*/  WARPSYNC.ALL ;  /* 0x0000000000007948 */ /* 0x000fea0003800000 */
[----:B------:R-:W-:Y:S01]  /*7150*/  R2UR UR4, R39 ;  /* 0x00000000270472ca */ /* 0x000fe200000e0000 */
[----:B------:R-:W-:Y:S01]  /*7160*/  BSSY.RECONVERGENT B0, `(.L_x_129) ;  /* 0x0000088000007945 */ /* 0x000fe20003800200 */
[----:B------:R-:W-:Y:S02]  /*7170*/  LOP3.LUT R43, R48, 0xffff0000, RZ, 0xc0, !PT ;  /* 0xffff0000302b7812 */ /* 0x000fe400078ec0ff */
[----:B------:R-:W-:Y:S02]  /*7180*/  SHF.L.U32 R42, R49, 0x10, RZ ;  /* 0x00000010312a7819 */ /* 0x000fe400000006ff */
[----:B------:R-:W-:Y:S02]  /*7190*/  SHF.L.U32 R45, R51, 0x10, RZ ;  /* 0x00000010332d7819 */ /* 0x000fe400000006ff */
[----:B------:R-:W-:Y:S02]  /*71a0*/  LOP3.LUT R44, R75, 0xffff0000, RZ, 0xc0, !PT ;  /* 0xffff00004b2c7812 */ /* 0x000fe400078ec0ff */
[----:B------:R-:W-:Y:S03]  /*71b0*/  ISETP.NE.AND P0, PT, R98, RZ, PT ;  /* 0x000000ff6200720c */ /* 0x000fe60003f05270 */
[----:B------:R-:W4:Y:S02]  /*71c0*/  LDTM.x32 R4, tmem[UR4] ;  /* 0x00000004000479ee */ /* 0x000f2400082c0000 */
[C---:B----4-:R-:W-:Y:S01]  /*71d0*/  FMUL R0, R38.reuse, R4 ;  /* 0x0000000426007220 */ /* 0x050fe20000400000 */
[C---:B------:R-:W-:Y:S01]  /*71e0*/  FMUL R2, R38.reuse, R5 ;  /* 0x0000000526027220 */ /* 0x040fe20000400000 */
[C---:B-1----:R-:W-:Y:S01]  /*71f0*/  FMUL R3, R38.reuse, R6 ;  /* 0x0000000626037220 */ /* 0x042fe20000400000 */
[----:B------:R-:W-:Y:S01]  /*7200*/  FMUL R7, R38, R7 ;  /* 0x0000000726077220 */ /* 0x000fe20000400000 */
[----:B------:R-:W-:Y:S01]  /*7210*/  FFMA R0, R41, R40, R0 ;  /* 0x0000002829007223 */ /* 0x000fe20000000000 */
[----:B------:R-:W-:Y:S01]  /*7220*/  LOP3.LUT R40, R49, 0xffff0000, RZ, 0xc0, !PT ;  /* 0xffff000031287812 */ /* 0x000fe200078ec0ff */
[C---:B------:R-:W-:Y:S01]  /*7230*/  FFMA R2, R41.reuse, R43, R2 ;  /* 0x0000002b29027223 */ /* 0x040fe20000000002 */
[C---:B------:R-:W-:Y:S01]  /*7240*/  SHF.L.U32 R43, R50.reuse, 0x10, RZ ;  /* 0x00000010322b7819 */ /* 0x040fe200000006ff */
[C---:B------:R-:W-:Y:S01]  /*7250*/  FFMA R3, R41.reuse, R42, R3 ;  /* 0x0000002a29037223 */ /* 0x040fe20000000003 */
[----:B------:R-:W-:Y:S01]  /*7260*/  LOP3.LUT R42, R50, 0xffff0000, RZ, 0xc0, !PT ;  /* 0xffff0000322a7812 */ /* 0x000fe200078ec0ff */
[----:B------:R-:W-:Y:S01]  /*7270*/  FMUL R4, R38, R8 ;  /* 0x0000000826047220 */ /* 0x000fe20000400000 */
[----:B------:R-:W-:Y:S01]  /*7280*/  F2FP.BF16.F32.PACK_AB R52, R2, R0 ;  /* 0x000000000234723e */ /* 0x000fe200000010ff */
[----:B------:R-:W-:Y:S01]  /*7290*/  FFMA R7, R41, R40, R7 ;  /* 0x0000002829077223 */ /* 0x000fe20000000007 */
[----:B------:R-:W-:Y:S01]  /*72a0*/  LOP3.LUT R40, R51, 0xffff0000, RZ, 0xc0, !PT ;  /* 0xffff000033287812 */ /* 0x000fe200078ec0ff */
[C---:B------:R-:W-:Y:S01]  /*72b0*/  FMUL R5, R38.reuse, R9 ;  /* 0x0000000926057220 */ /* 0x040fe20000400000 */
[C---:B------:R-:W-:Y:S01]  /*72c0*/  FMUL R6, R38.reuse, R10 ;  /* 0x0000000a26067220 */ /* 0x040fe20000400000 */
[----:B------:R-:W-:Y:S01]  /*72d0*/  FMUL R11, R38, R11 ;  /* 0x0000000b260b7220 */ /* 0x000fe20000400000 */
[----:B------:R-:W-:Y:S01]  /*72e0*/  F2FP.BF16.F32.PACK_AB R53, R7, R3 ;  /* 0x000000030735723e */ /* 0x000fe200000010ff */
[C---:B------:R-:W-:Y:S01]  /*72f0*/  FFMA R4, R41.reuse, R43, R4 ;  /* 0x0000002b29047223 */ /* 0x040fe20000000004 */
[C---:B------:R-:W-:Y:S01]  /*7300*/  SHF.L.U32 R43, R56.reuse, 0x10, RZ ;  /* 0x00000010382b7819 */ /* 0x040fe200000006ff */
[----:B------:R-:W-:Y:S01]  /*7310*/  FFMA R5, R41, R42, R5 ;  /* 0x0000002a29057223 */ /* 0x000fe20000000005 */
[----:B------:R-:W-:Y:S01]  /*7320*/  LOP3.LUT R42, R57, 0xffff0000, RZ, 0xc0, !PT ;  /* 0xffff0000392a7812 */ /* 0x000fe200078ec0ff */
[----:B------:R-:W-:Y:S01]  /*7330*/  FFMA R6, R41, R45, R6 ;  /* 0x0000002d29067223 */ /* 0x000fe20000000006 */
[----:B------:R-:W-:Y:S01]  /*7340*/  SHF.L.U32 R45, R57, 0x10, RZ ;  /* 0x00000010392d7819 */ /* 0x000fe200000006ff */
[----:B------:R-:W-:Y:S01]  /*7350*/  FFMA R11, R41, R40, R11 ;  /* 0x00000028290b7223 */ /* 0x000fe2000000000b */
[----:B------:R-:W-:Y:S01]  /*7360*/  LOP3.LUT R40, R56, 0xffff0000, RZ, 0xc0, !PT ;  /* 0xffff000038287812 */ /* 0x000fe200078ec0ff */
[C---:B------:R-:W-:Y:S01]  /*7370*/  FMUL R8, R38.reuse, R12 ;  /* 0x0000000c26087220 */ /* 0x040fe20000400000 */
[----:B------:R-:W-:Y:S01]  /*7380*/  F2FP.BF16.F32.PACK_AB R54, R5, R4 ;  /* 0x000000040536723e */ /* 0x000fe200000010ff */
[C---:B------:R-:W-:Y:S01]  /*7390*/  FMUL R9, R38.reuse, R13 ;  /* 0x0000000d26097220 */ /* 0x040fe20000400000 */
[----:B------:R-:W-:Y:S01]  /*73a0*/  F2FP.BF16.F32.PACK_AB R55, R11, R6 ;  /* 0x000000060b37723e */ /* 0x000fe200000010ff */
[C---:B------:R-:W-:Y:S01]  /*73b0*/  FMUL R10, R38.reuse, R14 ;  /* 0x0000000e260a7220 */ /* 0x040fe20000400000 */
[----:B------:R-:W-:Y:S01]  /*73c0*/  FMUL R15, R38, R15 ;  /* 0x0000000f260f7220 */ /* 0x000fe20000400000 */
[----:B------:R-:W-:Y:S01]  /*73d0*/  FFMA R8, R41, R43, R8 ;  /* 0x0000002b29087223 */ /* 0x000fe20000000008 */
[----:B------:R-:W-:Y:S01]  /*73e0*/  SHF.L.U32 R43, R59, 0x10, RZ ;  /* 0x000000103b2b7819 */ /* 0x000fe200000006ff */
[C---:B------:R-:W-:Y:S01]  /*73f0*/  FFMA R9, R41.reuse, R40, R9 ;  /* 0x0000002829097223 */ /* 0x040fe20000000009 */
[C---:B------:R-:W-:Y:S01]  /*7400*/  SHF.L.U32 R40, R58.reuse, 0x10, RZ ;  /* 0x000000103a287819 */ /* 0x040fe200000006ff */
        /* <DEDUP_REMOVED lines=8> */
[----:B------:R-:W-:Y:S01]  /*7490*/  FMUL R14, R38, R18 ;  /* 0x00000012260e7220 */ /* 0x000fe20000400000 */
[----:B------:R-:W-:Y:S01]  /*74a0*/  FFMA R12, R41, R40, R12 ;  /* 0x00000028290c7223 */ /* 0x000fe2000000000c */
[----:B------:R-:W-:Y:S01]  /*74b0*/  LOP3.LUT R40, R59, 0xffff0000, RZ, 0xc0, !PT ;  /* 0xffff00003b287812 */ /* 0x000fe200078ec0ff */
[C---:B------:R-:W-:Y:S01]  /*74c0*/  FFMA R13, R41.reuse, R42, R13 ;  /* 0x0000002a290d7223 */ /* 0x040fe2000000000d */
[----:B------:R-:W-:Y:S01]  /*74d0*/  LOP3.LUT R42, R64, 0xffff0000, RZ, 0xc0, !PT ;  /* 0xffff0000402a7812 */ /* 0x000fe200078ec0ff */
[----:B------:R-:W-:Y:S01]  /*74e0*/  FMUL R19, R38, R19 ;  /* 0x0000001326137220 */ /* 0x000fe20000400000 */
[----:B------:R-:W-:Y:S01]  /*74f0*/  FFMA R14, R41, R43, R14 ;  /* 0x0000002b290e7223 */ /* 0x000fe2000000000e */
[----:B------:R-:W-:Y:S01]  /*7500*/  SHF.L.U32 R43, R64, 0x10, RZ ;  /* 0x00000010402b7819 */ /* 0x000fe200000006ff */
[----:B------:R1:W-:Y:S01]  /*7510*/  STS.128 [R96], R52 ;  /* 0x0000003460007388 */ /* 0x0003e20000000c00 */
[----:B------:R-:W-:Y:S01]  /*7520*/  F2FP.BF16.F32.PACK_AB R70, R13, R12 ;  /* 0x0000000c0d46723e */ /* 0x000fe200000010ff */
[C---:B------:R-:W-:Y:S01]  /*7530*/  FMUL R16, R38.reuse, R20 ;  /* 0x0000001426107220 */ /* 0x040fe20000400000 */
        /* <DEDUP_REMOVED lines=8> */
[C---:B------:R-:W-:Y:S01]  /*75c0*/  FFMA R17, R41.reuse, R42, R17 ;  /* 0x0000002a29117223 */ /* 0x040fe20000000011 */
[----:B------:R-:W-:Y:S01]  /*75d0*/  FFMA R18, R41, R45, R18 ;  /* 0x0000002d29127223 */ /* 0x000fe20000000012 */
[----:B------:R1:W-:Y:S01]  /*75e0*/  STS.128 [R95+0x10], R68 ;  /* 0x000010445f007388 */ /* 0x0003e20000000c00 */
[----:B------:R-:W-:Y:S01]  /*75f0*/  SHF.L.U32 R45, R67, 0x10, RZ ;  /* 0x00000010432d7819 */ /* 0x000fe200000006ff */
[----:B------:R-:W-:Y:S01]  /*7600*/  FFMA R23, R41, R40, R23 ;  /* 0x0000002829177223 */ /* 0x000fe20000000017 */
[----:B------:R-:W-:Y:S01]  /*7610*/  LOP3.LUT R40, R66, 0xffff0000, RZ, 0xc0, !PT ;  /* 0xffff000042287812 */ /* 0x000fe200078ec0ff */
[C---:B------:R-:W-:Y:S01]  /*7620*/  FMUL R20, R38.reuse, R24 ;  /* 0x0000001826147220 */ /* 0x040fe20000400000 */
[----:B------:R-:W-:Y:S01]  /*7630*/  LOP3.LUT R42, R67, 0xffff0000, RZ, 0xc0, !PT ;  /* 0xffff0000432a7812 */ /* 0x000fe200078ec0ff */
[C---:B------:R-:W-:Y:S01]  /*7640*/  FMUL R21, R38.reuse, R25 ;  /* 0x0000001926157220 */ /* 0x040fe20000400000 */
[----:B------:R-:W-:Y:S01]  /*7650*/  F2FP.BF16.F32.PACK_AB R104, R17, R16 ;  /* 0x000000101168723e */ /* 0x000fe200000010ff */
[C---:B------:R-:W-:Y:S01]  /*7660*/  FMUL R22, R38.reuse, R26 ;  /* 0x0000001a26167220 */ /* 0x040fe20000400000 */
[----:B------:R-:W-:Y:S01]  /*7670*/  FMUL R27, R38, R27 ;  /* 0x0000001b261b7220 */ /* 0x000fe20000400000 */
[C---:B------:R-:W-:Y:S01]  /*7680*/  FFMA R20, R41.reuse, R43, R20 ;  /* 0x0000002b29147223 */ /* 0x040fe20000000014 */
[C---:B------:R-:W-:Y:S01]  /*7690*/  FFMA R21, R41.reuse, R40, R21 ;  /* 0x0000002829157223 */ /* 0x040fe20000000015 */
[C---:B------:R-:W-:Y:S01]  /*76a0*/  FFMA R22, R41.reuse, R45, R22 ;  /* 0x0000002d29167223 */ /* 0x040fe20000000016 */
[----:B------:R-:W-:Y:S01]  /*76b0*/  FFMA R27, R41, R42, R27 ;  /* 0x0000002a291b7223 */ /* 0x000fe2000000001b */
[----:B------:R-:W-:Y:S01]  /*76c0*/  SHF.L.U32 R40, R72, 0x10, RZ ;  /* 0x0000001048287819 */ /* 0x000fe200000006ff */
[----:B------:R-:W-:Y:S01]  /*76d0*/  FMUL R24, R38, R28 ;  /* 0x0000001c26187220 */ /* 0x000fe20000400000 */
[----:B------:R-:W-:Y:S01]  /*76e0*/  LOP3.LUT R42, R72, 0xffff0000, RZ, 0xc0, !PT ;  /* 0xffff0000482a7812 */ /* 0x000fe200078ec0ff */
[C---:B------:R-:W-:Y:S01]  /*76f0*/  FMUL R25, R38.reuse, R29 ;  /* 0x0000001d26197220 */ /* 0x040fe20000400000 */
[----:B------:R-:W-:Y:S01]  /*7700*/  SHF.L.U32 R43, R73, 0x10, RZ ;  /* 0x00000010492b7819 */ /* 0x000fe200000006ff */
[C---:B------:R-:W-:Y:S01]  /*7710*/  FMUL R26, R38.reuse, R30 ;  /* 0x0000001e261a7220 */ /* 0x040fe20000400000 */
[C---:B------:R-:W-:Y:S01]  /*7720*/  FFMA R24, R41.reuse, R40, R24 ;  /* 0x0000002829187223 */ /* 0x040fe20000000018 */
[----:B------:R-:W-:Y:S01]  /*7730*/  FFMA R25, R41, R42, R25 ;  /* 0x0000002a29197223 */ /* 0x000fe20000000019 */
[----:B------:R-:W-:Y:S01]  /*7740*/  LOP3.LUT R40, R73, 0xffff0000, RZ, 0xc0, !PT ;  /* 0xffff000049287812 */ /* 0x000fe200078ec0ff */
[----:B------:R-:W-:Y:S01]  /*7750*/  FFMA R26, R41, R43, R26 ;  /* 0x0000002b291a7223 */ /* 0x000fe2000000001a */
[----:B------:R-:W-:Y:S01]  /*7760*/  FMUL R31, R38, R31 ;  /* 0x0000001f261f7220 */ /* 0x000fe20000400000 */
[----:B------:R-:W-:Y:S01]  /*7770*/  SHF.L.U32 R43, R74, 0x10, RZ ;  /* 0x000000104a2b7819 */ /* 0x000fe200000006ff */
[----:B------:R-:W-:Y:S01]  /*7780*/  FMUL R28, R38, R32 ;  /* 0x00000020261c7220 */ /* 0x000fe20000400000 */
[----:B------:R-:W-:Y:S01]  /*7790*/  LOP3.LUT R42, R74, 0xffff0000, RZ, 0xc0, !PT ;  /* 0xffff00004a2a7812 */ /* 0x000fe200078ec0ff */
[C---:B------:R-:W-:Y:S01]  /*77a0*/  FMUL R29, R38.reuse, R33 ;  /* 0x00000021261d7220 */ /* 0x040fe20000400000 */
[----:B------:R-:W-:Y:S01]  /*77b0*/  SHF.L.U32 R45, R75, 0x10, RZ ;  /* 0x000000104b2d7819 */ /* 0x000fe200000006ff */
[C---:B------:R-:W-:Y:S01]  /*77c0*/  FMUL R30, R38.reuse, R34 ;  /* 0x00000022261e7220 */ /* 0x040fe20000400000 */
[----:B------:R-:W-:Y:S01]  /*77d0*/  FFMA R31, R41, R40, R31 ;  /* 0x00000028291f7223 */ /* 0x000fe2000000001f */
[----:B------:R-:W-:Y:S01]  /*77e0*/  FMUL R35, R38, R35 ;  /* 0x0000002326237220 */ /* 0x000fe20000400000 */
[----:B------:R-:W-:Y:S01]  /*77f0*/  F2FP.BF16.F32.PACK_AB R105, R23, R18 ;  /* 0x000000121769723e */ /* 0x000fe200000010ff */
[----:B------:R-:W-:Y:S01]  /*7800*/  FFMA R28, R41, R43, R28 ;  /* 0x0000002b291c7223 */ /* 0x000fe2000000001c */
[----:B------:R-:W-:Y:S01]  /*7810*/  F2FP.BF16.F32.PACK_AB R106, R21, R20 ;  /* 0x00000014156a723e */ /* 0x000fe200000010ff */
[----:B------:R-:W-:Y:S01]  /*7820*/  FFMA R29, R41, R42, R29 ;  /* 0x0000002a291d7223 */ /* 0x000fe2000000001d */
[----:B------:R-:W-:Y:S01]  /*7830*/  F2FP.BF16.F32.PACK_AB R107, R27, R22 ;  /* 0x000000161b6b723e */ /* 0x000fe200000010ff */
[C---:B------:R-:W-:Y:S01]  /*7840*/  FFMA R30, R41.reuse, R45, R30 ;  /* 0x0000002d291e7223 */ /* 0x040fe2000000001e */
[----:B------:R-:W-:Y:S01]  /*7850*/  FFMA R35, R41, R44, R35 ;  /* 0x0000002c29237223 */ /* 0x000fe20000000023 */
[----:B------:R-:W-:Y:S02]  /*7860*/  F2FP.BF16.F32.PACK_AB R108, R25, R24 ;  /* 0x00000018196c723e */ /* 0x000fe400000010ff */
[----:B------:R1:W-:Y:S01]  /*7870*/  STS.128 [R94+0x20], R104 ;  /* 0x000020685e007388 */ /* 0x0003e20000000c00 */
[----:B------:R-:W-:Y:S02]  /*7880*/  F2FP.BF16.F32.PACK_AB R109, R31, R26 ;  /* 0x0000001a1f6d723e */ /* 0x000fe400000010ff */
[----:B------:R-:W-:Y:S02]  /*7890*/  F2FP.BF16.F32.PACK_AB R110, R29, R28 ;  /* 0x0000001c1d6e723e */ /* 0x000fe400000010ff */
[----:B------:R-:W-:Y:S05]  /*78a0*/  F2FP.BF16.F32.PACK_AB R111, R35, R30 ;  /* 0x0000001e236f723e */ /* 0x000fea00000010ff */
[----:B------:R1:W-:Y:S01]  /*78b0*/  STS.128 [R90+0x30], R108 ;  /* 0x0000306c5a007388 */ /* 0x0003e20000000c00 */
[----:B------:R-:W-:Y:S01]  /*78c0*/  @!PT LDS RZ, [RZ] ;  /* 0x00000000fffff984 */ /* 0x000fe20000000800 */
[----:B------:R-:W-:Y:S01]  /*78d0*/  @!PT LDS RZ, [RZ] ;  /* 0x00000000fffff984 */ /* 0x000fe20000000800 */
[----:B------:R-:W-:Y:S01]  /*78e0*/  @!PT LDS RZ, [RZ] ;  /* 0x00000000fffff984 */ /* 0x000fe20000000800 */
[----:B------:R-:W-:Y:S01]  /*78f0*/  @!PT LDS RZ, [RZ] ;  /* 0x00000000fffff984 */ /* 0x000fe20000000800 */
[----:B------:R3:W-:Y:S07]  /*7900*/  MEMBAR.ALL.CTA ;  /* 0x0000000000007992 */ /* 0x0007ee0000008000 */
[----:B---3--:R-:W3:Y:S02]  /*7910*/  FENCE.VIEW.ASYNC.S ;  /* 0x00000000000073c6 */ /* 0x008ee40000000000 */
[----:B---3--:R-:W-:Y:S06]  /*7920*/  BAR.SYNC.DEFER_BLOCKING 0x1, 0x80 ;  /* 0x0042000000007b1d */ /* 0x008fec0000010000 */
[----:B------:R-:W-:Y:S05]  /*7930*/  @P0 BRA `(.L_x_130) ;  /* 0x0000000000280947 */ /* 0x000fea0003800000 */
[----:B------:R-:W3:Y:S01]  /*7940*/  LDCU.64 UR6, c[0x0][0x348] ;  /* 0x00006900ff0677ac */ /* 0x000ee20008000a00 */
[----:B------:R-:W-:Y:S01]  /*7950*/  UIADD3 UR4, UPT, UPT, UR44, 0x400, URZ ;  /* 0x000004002c047890 */ /* 0x000fe2000fffe0ff */
[----:B------:R-:W-:Y:S05]  /*7960*/  UMOV UR51, UR36 ;  /* 0x0000002400337c82 */ /* 0x000fea0008000000 */
[----:B------:R-:W-:Y:S04]  /*7970*/  MOV R87, UR4 ;  /* 0x0000000400577c02 */ /* 0x000fe80008000f00 */
[----:B------:R-:W-:Y:S01]  /*7980*/  R2UR UR48, R87 ;  /* 0x00000000573072ca */ /* 0x000fe200000e0000 */
[----:B---3--:R-:W-:Y:S04]  /*7990*/  UIADD3 UR4, UP0, UPT, UR6, 0x680, URZ ;  /* 0x0000068006047890 */ /* 0x008fe8000ff1e0ff */
[----:B------:R-:W-:Y:S09]  /*79a0*/  UIADD3.X UR5, UPT, UPT, URZ, UR7, URZ, UP0, !UPT ;  /* 0x00000007ff057290 */ /* 0x000ff200087fe4ff */
[----:B------:R3:W-:Y:S01]  /*79b0*/  UTMASTG.3D [UR48], [UR4] ;  /* 0x00000030040073b5 */ /* 0x0007e20008010000 */
[----:B------:R0:W-:Y:S01]  /*79c0*/  UTMACMDFLUSH ;  /* 0x00000000000079b7 */ /* 0x0001e20000000000 */
[----:B---3--:R-:W-:Y:S04]  /*79d0*/  DEPBAR.LE SB0, 0x1 ;  /* 0x000080400000791a */ /* 0x008fe80000000000 */
.L_x_130:
[----:B------:R-:W-:Y:S05]  /*79e0*/  BSYNC.RECONVERGENT B0 ;  /* 0x0000000000007941 */ /* 0x000fea0003800200 */
.L_x_129:
[----:B------:R-:W-:Y:S01]  /*79f0*/  BAR.SYNC.DEFER_BLOCKING 0x1, 0x80 ;  /* 0x0042000000007b1d */ /* 0x000fe20000010000 */
[----:B------:R-:W-:Y:S01]  /*7a00*/  ISETP.NE.AND P1, PT, R99, RZ, PT ;  /* 0x000000ff6300720c */ /* 0x000fe20003f25270 */
[----:B------:R-:W-:Y:S01]  /*7a10*/  UISETP.NE.AND UP0, UPT, UR47, URZ, UPT ;  /* 0x000000ff2f00728c */ /* 0x000fe2000bf05270 */
[----:B------:R-:W-:Y:S11]  /*7a20*/  LEA R3, R47, UR44, 0x3 ;  /* 0x0000002c2f037c11 */ /* 0x000ff6000f8e18ff */
[----:B------:R-:W-:Y:S01]  /*7a30*/  @P1 SHF.L.U32 R4, R93, 0x1f, RZ ;  /* 0x0000001f5d041819 */ /* 0x000fe200000006ff */
[----:B------:R-:W-:Y:S06]  /*7a40*/  BRA.U !UP0, `(.L_x_131) ;  /* 0x0000000108247547 */ /* 0x000fec000b800000 */
[----:B------:R-:W3:Y:S01]  /*7a50*/  S2R R0, SR_CgaCtaId ;  /* 0x0000000000007919 */ /* 0x000ee20000008800 */
[----:B------:R-:W-:Y:S01]  /*7a60*/  IMAD.U32 R2, RZ, RZ, UR46 ;  /* 0x0000002eff027e24 */ /* 0x000fe2000f8e00ff */
[----:B------:R-:W-:Y:S04]  /*7a70*/  UIADD3 UR4, UPT, UPT, UR46, 0x1, URZ ;  /* 0x000000012e047890 */ /* 0x000fe8000fffe0ff */
[----:B------:R-:W-:Y:S01]  /*7a80*/  @P1 LEA R2, R2, UR44, 0x3 ;  /* 0x0000002c02021c11 */ /* 0x000fe2000f8e18ff */
[----:B------:R-:W-:Y:S04]  /*7a90*/  UISETP.NE.AND UP0, UPT, UR4, 0x4, UPT ;  /* 0x000000040400788c */ /* 0x000fe8000bf05270 */
[----:B------:R-:W-:Y:S01]  /*7aa0*/  @P1 VIADD R5, R2, 0x120 ;  /* 0x0000012002051836 */ /* 0x000fe20000000000 */
[----:B------:R-:W-:Y:S04]  /*7ab0*/  USEL UR46, UR4, URZ, UP0 ;  /* 0x000000ff042e7287 */ /* 0x000fe80008000000 */
[----:B---3--:R-:W-:Y:S04]  /*7ac0*/  @P1 PRMT R0, R0, 0x654, R5 ;  /* 0x0000065400001816 */ /* 0x008fe80000000005 */
[----:B------:R3:W-:Y:S04]  /*7ad0*/  @P1 SYNCS.ARRIVE.TRANS64.RED.A1T0 RZ, [R0+URZ], RZ ;  /* 0x000000ff00ff19a7 */ /* 0x0007e800081004ff */
.L_x_131:
[----:B------:R-:W4:Y:S01]  /*7ae0*/  @P1 SYNCS.PHASECHK.TRANS64.TRYWAIT P0, [R3+URZ+0x100], R4 ;  /* 0x00010004030015a7 */ /* 0x000f2200080011ff */
[----:B------:R-:W-:Y:S01]  /*7af0*/  BSSY B1, `(.L_x_132) ;  /* 0x0000016000017945 */ /* 0x000fe20003800000 */
[----:B----4-:R-:W-:Y:S03]  /*7b00*/  @P1 SEL R46, RZ, 0x1, !P0 ;  /* 0x00000001ff2e1807 */ /* 0x010fe60004000000 */
[----:B------:R-:W-:Y:S05]  /*7b10*/  @!P1 BRA `(.L_x_133) ;  /* 0x00000000004c9947 */ /* 0x000fea0003800000 */
[----:B------:R-:W-:Y:S01]  /*7b20*/  ISETP.NE.AND P0, PT, R46, RZ, PT ;  /* 0x000000ff2e00720c */ /* 0x000fe20003f05270 */
[----:B------:R-:W-:Y:S01]  /*7b30*/  BSSY B0, `(.L_x_134) ;  /* 0x000000b000007945 */ /* 0x000fe20003800000 */
[----:B------:R-:W-:Y:S11]  /*7b40*/  ISETP.NE.AND P1, PT, R60, RZ, PT ;  /* 0x000000ff3c00720c */ /* 0x000ff60003f25270 */
[----:B------:R-:W-:Y:S02]  /*7b50*/  @!UPT UIADD3 URZ, UPT, UPT, URZ, URZ, URZ ;  /* 0x000000fffffff290 */ /* 0x000fe4000fffe0ff */
[C---:B------:R-:W-:Y:S01]  /*7b60*/  @P1 IMAD R6, R47.reuse, 0x2000, R96 ;  /* 0x000020002f061824 */ /* 0x040fe200078e0260 */
[C---:B------:R-:W-:Y:S01]  /*7b70*/  @P1 LEA R4, R47.reuse, R94, 0xd ;  /* 0x0000005e2f041211 */ /* 0x040fe200078e68ff */
[C---:B------:R-:W-:Y:S02]  /*7b80*/  @P1 IMAD R5, R47.reuse, 0x2000, R95 ;  /* 0x000020002f051824 */ /* 0x040fe400078e025f */
[----:B------:R-:W-:Y:S01]  /*7b90*/  @P1 IMAD R2, R47, 0x2000, R90 ;  /* 0x000020002f021824 */ /* 0x000fe200078e025a */
[----:B------:R-:W-:Y:S06]  /*7ba0*/  @P0 BRA `(.L_x_135) ;  /* 0x00000000000c0947 */ /* 0x000fec0003800000 */
[----:B---3--:R-:W-:Y:S04]  /*7bb0*/  SHF.L.U32 R0, R93, 0x1f, RZ ;  /* 0x0000001f5d007819 */ /* 0x008fe800000006ff */
[----:B------:R-:W3:Y:S02]  /*7bc0*/  SYNCS.PHASECHK.TRANS64.TRYWAIT P0, [R3+URZ+0x100], R0 ;  /* 0x00010000030075a7 */ /* 0x000ee400080011ff */
[----:B---3--:R-:W-:Y:S05]  /*7bd0*/  @!P0 BRA `(.L_x_136) ;  /* 0x0000003400e48947 */ /* 0x008fea0003800000 */
.L_x_135:
[----:B------:R-:W-:Y:S05]  /*7be0*/  BSYNC B0 ;  /* 0x0000000000007941 */ /* 0x000fea0003800000 */
.L_x_134:
[----:B------:R-:W-:Y:S02]  /*7bf0*/  ISETP.NE.AND P0, PT, R60, RZ, PT ;  /* 0x000000ff3c00720c */ /* 0x000fe40003f05270 */
[----:B------:R-:W-:Y:S11]  /*7c00*/  IADD3 R47, PT, PT, R47, 0x1, RZ ;  /* 0x000000012f2f7810 */ /* 0x000ff60007ffe0ff */
[----:B------:R4:W1:Y:S04]  /*7c10*/  @P0 LDS.128 R48, [R6] ;  /* 0x0000000006300984 */ /* 0x0008680000000c00 */
[----:B------:R4:W1:Y:S04]  /*7c20*/  @P0 LDS.128 R56, [R5+0x10] ;  /* 0x0000100005380984 */ /* 0x0008680000000c00 */
[----:B------:R4:W1:Y:S04]  /*7c30*/  @P0 LDS.128 R64, [R4+0x20] ;  /* 0x0000200004400984 */ /* 0x0008680000000c00 */
[----:B------:R4:W1:Y:S02]  /*7c40*/  @P0 LDS.128 R72, [R2+0x30] ;  /* 0x0000300002480984 */ /* 0x0008640000000c00 */
.L_x_133:
[----:B------:R-:W-:Y:S05]  /*7c50*/  BSYNC B1 ;  /* 0x0000000000017941 */ /* 0x000fea0003800000 */
.L_x_132:
[----:B---3--:R-:W-:Y:S05]  /*7c60*/  VIADD R0, R39, 0x20 ;  /* 0x0000002027007836 */ /* 0x008fea0000000000 */
[----:B------:R-:W-:Y:S04]  /*7c70*/  SHF.R.U32.HI R0, RZ, 0x15, R0 ;  /* 0x00000015ff007819 */ /* 0x000fe80000011600 */
[----:B------:R-:W-:Y:S11]  /*7c80*/  LOP3.LUT P0, RZ, R0, 0x3, R85, 0x48, !PT ;  /* 0x0000000300ff7812 */ /* 0x000ff60007804855 */
[----:B------:R-:W-:Y:S02]  /*7c90*/  @!UPT UIADD3 URZ, UPT, UPT, URZ, URZ, URZ ;  /* 0x000000fffffff290 */ /* 0x000fe4000fffe0ff */
[----:B------:R-:W-:Y:S05]  /*7ca0*/  @!P0 BRA `(.L_x_137) ;  /* 0x0000000000408947 */ /* 0x000fea0003800000 */
[----:B------:R-:W3:Y:S01]  /*7cb0*/  LDCU.64 UR8, c[0x4][0x70] ;  /* 0x01000e00ff0877ac */ /* 0x000ee20008000a00 */
[----:B------:R-:W-:Y:S01]  /*7cc0*/  MOV R3, 0x0 ;  /* 0x0000000000037802 */ /* 0x000fe20000000f00 */
[----:B------:R-:W-:Y:S02]  /*7cd0*/  HFMA2 R12, -RZ, RZ, 0, 5.9604644775390625e-08 ;  /* 0x00000001ff0c7431 */ /* 0x000fe400000001ff */
[----:B------:R-:W-:Y:S02]  /*7ce0*/  IMAD.MOV.U32 R8, RZ, RZ, 0x192 ;  /* 0x00000192ff087424 */ /* 0x000fe400078e00ff */
[----:B------:R-:W-:Y:S01]  /*7cf0*/  IMAD.MOV.U32 R13, RZ, RZ, RZ ;  /* 0x000000ffff0d7224 */ /* 0x000fe200078e00ff */
[----:B------:R-:W5:Y:S01]  /*7d00*/  LDCU.64 UR6, c[0x4][0x78] ;  /* 0x01000f00ff0677ac */ /* 0x000f620008000a00 */
[----:B----4-:R-:W4:Y:S01]  /*7d10*/  LDC.64 R2, c[0x4][R3] ;  /* 0x0100000003027b82 */ /* 0x010f220000000a00 */
[----:B------:R-:W2:Y:S01]  /*7d20*/  LDCU.64 UR4, c[0x4][0x10] ;  /* 0x01000200ff0477ac */ /* 0x000ea20008000a00 */
[----:B---3--:R-:W-:Y:S01]  /*7d30*/  MOV R5, UR9 ;  /* 0x0000000900057c02 */ /* 0x008fe20008000f00 */
[----:B------:R-:W-:Y:S01]  /*7d40*/  IMAD.U32 R4, RZ, RZ, UR8 ;  /* 0x00000008ff047e24 */ /* 0x000fe2000f8e00ff */
[----:B-----5:R-:W-:Y:S01]  /*7d50*/  MOV R7, UR7 ;  /* 0x0000000700077c02 */ /* 0x020fe20008000f00 */
[----:B------:R-:W-:Y:S01]  /*7d60*/  IMAD.U32 R6, RZ, RZ, UR6 ;  /* 0x00000006ff067e24 */ /* 0x000fe2000f8e00ff */
[----:B--2---:R-:W-:Y:S01]  /*7d70*/  MOV R11, UR5 ;  /* 0x00000005000b7c02 */ /* 0x004fe20008000f00 */
[----:B------:R-:W-:Y:S02]  /*7d80*/  IMAD.U32 R10, RZ, RZ, UR4 ;  /* 0x00000004ff0a7e24 */ /* 0x000fe4000f8e00ff */
[----:B------:R-:W-:Y:S07]  /*7d90*/  LEPC R20, `(.L_x_137) ;  /* 0x000000001014794e */ /* 0x000fee0000000000 */
[----:B-1--4-:R-:W-:Y:S05]  /*7da0*/  CALL.ABS.NOINC R2 ;  /* 0x0000000002007343 */ /* 0x012fea0003c00000 */
.L_x_137:
[C---:B-1----:R-:W-:Y:S01]  /*7db0*/  SHF.L.U32 R40, R48.reuse, 0x10, RZ ;  /* 0x0000001030287819 */ /* 0x042fe200000006ff */
[----:B------:R-:W-:Y:S05]  /*7dc0*/  WARPSYNC.ALL ;  /* 0x0000000000007948 */ /* 0x000fea0003800000 */
[----:B------:R-:W-:Y:S01]  /*7dd0*/  R2UR UR4, R39 ;  /* 0x00000000270472ca */ /* 0x000fe200000e0000 */
[----:B------:R-:W1:Y:S01]  /*7de0*/  S2R R101, SR_CgaCtaId ;  /* 0x0000000000657919 */ /* 0x000e620000008800 */
[----:B------:R-:W-:Y:S01]  /*7df0*/  LOP3.LUT R43, R48, 0xffff0000, RZ, 0xc0, !PT ;  /* 0xffff0000302b7812 */ /* 0x000fe200078ec0ff */
[----:B------:R-:W-:Y:S01]  /*7e00*/  BSSY.RECONVERGENT B0, `(.L_x_138) ;  /* 0x000008e000007945 */ /* 0x000fe20003800200 */
[----:B------:R-:W-:Y:S02]  /*7e10*/  LOP3.LUT R42, R49, 0xffff0000, RZ, 0xc0, !PT ;  /* 0xffff0000312a7812 */ /* 0x000fe400078ec0ff */
[----:B------:R-:W-:Y:S02]  /*7e20*/  LOP3.LUT R44, R50, 0xffff0000, RZ, 0xc0, !PT ;  /* 0xffff0000322c7812 */ /* 0x000fe400078ec0ff */
[----:B------:R-:W-:Y:S02]  /*7e30*/  SHF.L.U32 R45, R59, 0x10, RZ ;  /* 0x000000103b2d7819 */ /* 0x000fe400000006ff */
[----:B------:R-:W-:Y:S02]  /*7e40*/  ISETP.NE.AND P6, PT, R99, RZ, PT ;  /* 0x000000ff6300720c */ /* 0x000fe40003fc5270 */
[----:B------:R-:W-:Y:S01]  /*7e50*/  ISETP.NE.AND P0, PT, R98, RZ, PT ;  /* 0x000000ff6200720c */ /* 0x000fe20003f05270 */
[----:B----4-:R-:W3:Y:S01]  /*7e60*/  LDTM.x32 R4, tmem[UR4+0x20] ;  /* 0x00002004000479ee */ /* 0x010ee200082c0000 */
[----:B------:R-:W-:Y:S02]  /*7e70*/  MOV R61, UR46 ;  /* 0x0000002e003d7c02 */ /* 0x000fe40008000f00 */
[----:B------:R-:W-:Y:S07]  /*7e80*/  LEA R62, R47, UR44, 0x3 ;  /* 0x0000002c2f3e7c11 */ /* 0x000fee000f8e18ff */
[----:B------:R-:W-:Y:S04]  /*7e90*/  @P6 LEA R61, R61, UR44, 0x3 ;  /* 0x0000002c3d3d6c11 */ /* 0x000fe8000f8e18ff */
[----:B------:R-:W-:Y:S02]  /*7ea0*/  @P6 IADD3 R102, PT, PT, R61, 0x120, RZ ;  /* 0x000001203d666810 */ /* 0x000fe40007ffe0ff */
[----:B------:R-:W-:Y:S02]  /*7eb0*/  @P6 SHF.L.U32 R61, R93, 0x1f, RZ ;  /* 0x0000001f5d3d6819 */ /* 0x000fe400000006ff */
[----:B-1----:R-:W-:Y:S01]  /*7ec0*/  @P6 PRMT R102, R101, 0x654, R102 ;  /* 0x0000065465666816 */ /* 0x002fe20000000066 */
[C---:B---3--:R-:W-:Y:S01]  /*7ed0*/  FMUL R0, R38.reuse, R4 ;  /* 0x0000000426007220 */ /* 0x048fe20000400000 */
[C---:B------:R-:W-:Y:S01]  /*7ee0*/  FMUL R2, R38.reuse, R5 ;  /* 0x0000000526027220 */ /* 0x040fe20000400000 */
[C---:B------:R-:W-:Y:S01]  /*7ef0*/  FMUL R3, R38.reuse, R6 ;  /* 0x0000000626037220 */ /* 0x040fe20000400000 */
[C---:B------:R-:W-:Y:S01]  /*7f00*/  FMUL R7, R38.reuse, R7 ;  /* 0x0000000726077220 */ /* 0x040fe20000400000 */
[----:B------:R-:W-:Y:S01]  /*7f10*/  FFMA R0, R41, R40, R0 ;  /* 0x0000002829007223 */ /* 0x000fe20000000000 */
[----:B------:R-:W-:Y:S01]  /*7f20*/  SHF.L.U32 R40, R49, 0x10, RZ ;  /* 0x0000001031287819 */ /* 0x000fe200000006ff */
[----:B------:R-:W-:Y:S01]  /*7f30*/  FFMA R2, R41, R43, R2 ;  /* 0x0000002b29027223 */ /* 0x000fe20000000002 */
[----:B------:R-:W-:Y:S01]  /*7f40*/  SHF.L.U32 R43, R51, 0x10, RZ ;  /* 0x00000010332b7819 */ /* 0x000fe200000006ff */
[C---:B------:R-:W-:Y:S01]  /*7f50*/  FMUL R4, R38.reuse, R8 ;  /* 0x0000000826047220 */ /* 0x040fe20000400000 */
[----:B------:R-:W-:Y:S01]  /*7f60*/  FMUL R5, R38, R9 ;  /* 0x0000000926057220 */ /* 0x000fe20000400000 */
[C---:B------:R-:W-:Y:S01]  /*7f70*/  FFMA R3, R41.reuse, R40, R3 ;  /* 0x0000002829037223 */ /* 0x040fe20000000003 */
[----:B------:R-:W-:Y:S01]  /*7f80*/  SHF.L.U32 R40, R50, 0x10, RZ ;  /* 0x0000001032287819 */ /* 0x000fe200000006ff */
[----:B------:R-:W-:Y:S01]  /*7f90*/  FFMA R7, R41, R42, R7 ;  /* 0x0000002a29077223 */ /* 0x000fe20000000007 */
[----:B------:R-:W-:Y:S01]  /*7fa0*/  LOP3.LUT R42, R51, 0xffff0000, RZ, 0xc0, !PT ;  /* 0xffff0000332a7812 */ /* 0x000fe200078ec0ff */
[----:B------:R-:W-:Y:S01]  /*7fb0*/  FMUL R6, R38, R10 ;  /* 0x0000000a26067220 */ /* 0x000fe20000400000 */
[----:B------:R-:W-:Y:S01]  /*7fc0*/  F2FP.BF16.F32.PACK_AB R52, R2, R0 ;  /* 0x000000000234723e */ /* 0x000fe200000010ff */
        /* <DEDUP_REMOVED lines=18> */
[C---:B------:R-:W-:Y:S01]  /*80f0*/  LOP3.LUT R42, R58.reuse, 0xffff0000, RZ, 0xc0, !PT ;  /* 0xffff00003a2a7812 */ /* 0x040fe200078ec0ff */
[----:B------:R-:W-:Y:S01]  /*8100*/  FFMA R10, R41, R43, R10 ;  /* 0x0000002b290a7223 */ /* 0x000fe2000000000a */
[----:B------:R-:W-:Y:S01]  /*8110*/  SHF.L.U32 R43, R58, 0x10, RZ ;  /* 0x000000103a2b7819 */ /* 0x000fe200000006ff */
[C---:B------:R-:W-:Y:S01]  /*8120*/  FMUL R15, R38.reuse, R15 ;  /* 0x0000000f260f7220 */ /* 0x040fe20000400000 */
[----:B------:R-:W-:Y:S01]  /*8130*/  F2FP.BF16.F32.PACK_AB R68, R9, R8 ;  /* 0x000000080944723e */ /* 0x000fe200000010ff */
[C---:B------:R-:W-:Y:S01]  /*8140*/  FMUL R12, R38.reuse, R16 ;  /* 0x00000010260c7220 */ /* 0x040fe20000400000 */
[----:B------:R-:W-:Y:S01]  /*8150*/  FMUL R13, R38, R17 ;  /* 0x00000011260d7220 */ /* 0x000fe20000400000 */
[----:B------:R-:W-:Y:S01]  /*8160*/  FFMA R15, R41, R40, R15 ;  /* 0x00000028290f7223 */ /* 0x000fe2000000000f */
[----:B------:R-:W-:Y:S01]  /*8170*/  LOP3.LUT R40, R59, 0xffff0000, RZ, 0xc0, !PT ;  /* 0xffff00003b287812 */ /* 0x000fe200078ec0ff */
[----:B------:R-:W-:Y:S01]  /*8180*/  FFMA R12, R41, R43, R12 ;  /* 0x0000002b290c7223 */ /* 0x000fe2000000000c */
[----:B------:R-:W-:Y:S01]  /*8190*/  SHF.L.U32 R43, R64, 0x10, RZ ;  /* 0x00000010402b7819 */ /* 0x000fe200000006ff */
[----:B------:R-:W-:Y:S01]  /*81a0*/  FMUL R14, R38, R18 ;  /* 0x00000012260e7220 */ /* 0x000fe20000400000 */
[----:B------:R-:W-:Y:S01]  /*81b0*/  F2FP.BF16.F32.PACK_AB R69, R15, R10 ;  /* 0x0000000a0f45723e */ /* 0x000fe200000010ff */
[----:B------:R1:W-:Y:S01]  /*81c0*/  STS.128 [R96+0x2000], R52 ;  /* 0x0020003460007388 */ /* 0x0003e20000000c00 */
[----:B------:R-:W-:Y:S01]  /*81d0*/  FFMA R13, R41, R42, R13 ;  /* 0x0000002a290d7223 */ /* 0x000fe2000000000d */
[----:B------:R-:W-:Y:S01]  /*81e0*/  LOP3.LUT R42, R64, 0xffff0000, RZ, 0xc0, !PT ;  /* 0xffff0000402a7812 */ /* 0x000fe200078ec0ff */
[C---:B------:R-:W-:Y:S01]  /*81f0*/  FMUL R19, R38.reuse, R19 ;  /* 0x0000001326137220 */ /* 0x040fe20000400000 */
[C---:B------:R-:W-:Y:S01]  /*8200*/  FMUL R16, R38.reuse, R20 ;  /* 0x0000001426107220 */ /* 0x040fe20000400000 */
[C---:B------:R-:W-:Y:S01]  /*8210*/  FMUL R17, R38.reuse, R21 ;  /* 0x0000001526117220 */ /* 0x040fe20000400000 */
[----:B------:R-:W-:Y:S01]  /*8220*/  F2FP.BF16.F32.PACK_AB R70, R13, R12 ;  /* 0x0000000c0d46723e */ /* 0x000fe200000010ff */
[----:B------:R-:W-:Y:S01]  /*8230*/  FFMA R14, R41, R45, R14 ;  /* 0x0000002d290e7223 */ /* 0x000fe2000000000e */
[----:B------:R-:W-:Y:S01]  /*8240*/  SHF.L.U32 R45, R65, 0x10, RZ ;  /* 0x00000010412d7819 */ /* 0x000fe200000006ff */
[----:B------:R-:W-:Y:S01]  /*8250*/  FFMA R19, R41, R40, R19 ;  /* 0x0000002829137223 */ /* 0x000fe20000000013 */
[----:B------:R-:W-:Y:S01]  /*8260*/  LOP3.LUT R40, R65, 0xffff0000, RZ, 0xc0, !PT ;  /* 0xffff000041287812 */ /* 0x000fe200078ec0ff */
[----:B------:R-:W-:Y:S01]  /*8270*/  FFMA R16, R41, R43, R16 ;  /* 0x0000002b29107223 */ /* 0x000fe20000000010 */
[----:B------:R-:W-:Y:S01]  /*8280*/  SHF.L.U32 R43, R67, 0x10, RZ ;  /* 0x00000010432b7819 */ /* 0x000fe200000006ff */
[C---:B------:R-:W-:Y:S01]  /*8290*/  FMUL R18, R38.reuse, R22 ;  /* 0x0000001626127220 */ /* 0x040fe20000400000 */
[----:B------:R-:W-:Y:S01]  /*82a0*/  F2FP.BF16.F32.PACK_AB R71, R19, R14 ;  /* 0x0000000e1347723e */ /* 0x000fe200000010ff */
[C---:B------:R-:W-:Y:S01]  /*82b0*/  FFMA R17, R41.reuse, R42, R17 ;  /* 0x0000002a29117223 */ /* 0x040fe20000000011 */
[----:B------:R-:W-:Y:S01]  /*82c0*/  FMUL R23, R38, R23 ;  /* 0x0000001726177220 */ /* 0x000fe20000400000 */
[----:B------:R-:W-:Y:S01]  /*82d0*/  SHF.L.U32 R42, R66, 0x10, RZ ;  /* 0x00000010422a7819 */ /* 0x000fe200000006ff */
[----:B------:R-:W-:Y:S01]  /*82e0*/  FMUL R20, R38, R24 ;  /* 0x0000001826147220 */ /* 0x000fe20000400000 */
[----:B------:R3:W-:Y:S01]  /*82f0*/  STS.128 [R95+0x2010], R68 ;  /* 0x002010445f007388 */ /* 0x0007e20000000c00 */
[----:B------:R-:W-:Y:S01]  /*8300*/  FFMA R18, R41, R45, R18 ;  /* 0x0000002d29127223 */ /* 0x000fe20000000012 */
[----:B------:R-:W-:Y:S01]  /*8310*/  SHF.L.U32 R45, R75, 0x10, RZ ;  /* 0x000000104b2d7819 */ /* 0x000fe200000006ff */
[C---:B------:R-:W-:Y:S01]  /*8320*/  FFMA R23, R41.reuse, R40, R23 ;  /* 0x0000002829177223 */ /* 0x040fe20000000017 */
[----:B------:R-:W-:Y:S01]  /*8330*/  LOP3.LUT R40, R66, 0xffff0000, RZ, 0xc0, !PT ;  /* 0xffff000042287812 */ /* 0x000fe200078ec0ff */
[----:B------:R-:W-:Y:S01]  /*8340*/  FFMA R20, R41, R42, R20 ;  /* 0x0000002a29147223 */ /* 0x000fe20000000014 */
[----:B------:R-:W-:Y:S01]  /*8350*/  LOP3.LUT R42, R67, 0xffff0000, RZ, 0xc0, !PT ;  /* 0xffff0000432a7812 */ /* 0x000fe200078ec0ff */
[C---:B------:R-:W-:Y:S01]  /*8360*/  FMUL R21, R38.reuse, R25 ;  /* 0x0000001926157220 */ /* 0x040fe20000400000 */
[C---:B------:R-:W-:Y:S01]  /*8370*/  FMUL R22, R38.reuse, R26 ;  /* 0x0000001a26167220 */ /* 0x040fe20000400000 */
[C---:B------:R-:W-:Y:S01]  /*8380*/  FMUL R27, R38.reuse, R27 ;  /* 0x0000001b261b7220 */ /* 0x040fe20000400000 */
[----:B------:R-:W-:Y:S01]  /*8390*/  FMUL R24, R38, R28 ;  /* 0x0000001c26187220 */ /* 0x000fe20000400000 */
        /* <DEDUP_REMOVED lines=8> */
[----:B------:R-:W-:Y:S01]  /*8420*/  FFMA R24, R41, R40, R24 ;  /* 0x0000002829187223 */ /* 0x000fe20000000018 */
[----:B------:R-:W-:Y:S01]  /*8430*/  LOP3.LUT R40, R73, 0xffff0000, RZ, 0xc0, !PT ;  /* 0xffff000049287812 */ /* 0x000fe200078ec0ff */
[C---:B------:R-:W-:Y:S01]  /*8440*/  FFMA R25, R41.reuse, R42, R25 ;  /* 0x0000002a29197223 */ /* 0x040fe20000000019 */
[----:B------:R-:W-:Y:S01]  /*8450*/  FMUL R31, R38, R31 ;  /* 0x0000001f261f7220 */ /* 0x000fe20000400000 */
[C---:B------:R-:W-:Y:S01]  /*8460*/  FFMA R26, R41.reuse, R43, R26 ;  /* 0x0000002b291a7223 */ /* 0x040fe2000000001a */
[----:B------:R-:W-:Y:S01]  /*8470*/  SHF.L.U32 R43, R74, 0x10, RZ ;  /* 0x000000104a2b7819 */ /* 0x000fe200000006ff */
[----:B------:R-:W-:Y:S01]  /*8480*/  FMUL R28, R38, R32 ;  /* 0x00000020261c7220 */ /* 0x000fe20000400000 */
[----:B------:R-:W-:Y:S01]  /*8490*/  LOP3.LUT R42, R74, 0xffff0000, RZ, 0xc0, !PT ;  /* 0xffff00004a2a7812 */ /* 0x000fe200078ec0ff */
[C---:B------:R-:W-:Y:S01]  /*84a0*/  FMUL R29, R38.reuse, R33 ;  /* 0x00000021261d7220 */ /* 0x040fe20000400000 */
[C---:B------:R-:W-:Y:S01]  /*84b0*/  FMUL R30, R38.reuse, R34 ;  /* 0x00000022261e7220 */ /* 0x040fe20000400000 */
[----:B------:R-:W-:Y:S01]  /*84c0*/  FFMA R31, R41, R40, R31 ;  /* 0x00000028291f7223 */ /* 0x000fe2000000001f */
[----:B------:R-:W-:Y:S01]  /*84d0*/  FMUL R35, R38, R35 ;  /* 0x0000002326237220 */ /* 0x000fe20000400000 */
[----:B-1----:R-:W-:Y:S01]  /*84e0*/  F2FP.BF16.F32.PACK_AB R52, R17, R16 ;  /* 0x000000101134723e */ /* 0x002fe200000010ff */
[----:B------:R-:W-:Y:S01]  /*84f0*/  FFMA R28, R41, R43, R28 ;  /* 0x0000002b291c7223 */ /* 0x000fe2000000001c */
[----:B------:R-:W-:Y:S01]  /*8500*/  F2FP.BF16.F32.PACK_AB R53, R23, R18 ;  /* 0x000000121735723e */ /* 0x000fe200000010ff */
[----:B------:R-:W-:Y:S01]  /*8510*/  FFMA R29, R41, R42, R29 ;  /* 0x0000002a291d7223 */ /* 0x000fe2000000001d */
[----:B------:R-:W-:Y:S01]  /*8520*/  F2FP.BF16.F32.PACK_AB R54, R21, R20 ;  /* 0x000000141536723e */ /* 0x000fe200000010ff */
[----:B------:R-:W-:Y:S01]  /*8530*/  FFMA R30, R41, R45, R30 ;  /* 0x0000002d291e7223 */ /* 0x000fe2000000001e */
[----:B------:R-:W-:Y:S01]  /*8540*/  F2FP.BF16.F32.PACK_AB R55, R27, R22 ;  /* 0x000000161b37723e */ /* 0x000fe200000010ff */
[----:B------:R-:W-:Y:S01]  /*8550*/  FFMA R35, R41, R44, R35 ;  /* 0x0000002c29237223 */ /* 0x000fe20000000023 */
[----:B------:R-:W-:Y:S02]  /*8560*/  F2FP.BF16.F32.PACK_AB R104, R25, R24 ;  /* 0x000000181968723e */ /* 0x000fe400000010ff */
[----:B------:R-:W-:Y:S01]  /*8570*/  F2FP.BF16.F32.PACK_AB R105, R31, R26 ;  /* 0x0000001a1f69723e */ /* 0x000fe200000010ff */
[----:B------:R3:W-:Y:S01]  /*8580*/  STS.128 [R94+0x2020], R52 ;  /* 0x002020345e007388 */ /* 0x0007e20000000c00 */
        /* <DEDUP_REMOVED lines=8> */
[----:B-1----:R-:W1:Y:S02]  /*8610*/  FENCE.VIEW.ASYNC.S ;  /* 0x00000000000073c6 */ /* 0x002e640000000000 */
[----:B-1----:R-:W-:Y:S06]  /*8620*/  BAR.SYNC.DEFER_BLOCKING 0x1, 0x80 ;  /* 0x0042000000007b1d */ /* 0x002fec0000010000 */
[----:B------:R-:W-:Y:S05]  /*8630*/  @P0 BRA `(.L_x_139) ;  /* 0x0000000000280947 */ /* 0x000fea0003800000 */
[----:B------:R-:W1:Y:S01]  /*8640*/  LDCU.64 UR6, c[0x0][0x348] ;  /* 0x00006900ff0677ac */ /* 0x000e620008000a00 */
[----:B------:R-:W-:Y:S02]  /*8650*/  UIADD3 UR9, UPT, UPT, UR49, 0x20, URZ ;  /* 0x0000002031097890 */ /* 0x000fe4000fffe0ff */
[----:B------:R-:W-:Y:S01]  /*8660*/  UIADD3 UR8, UPT, UPT, UR44, 0x2400, URZ ;  /* 0x000024002c087890 */ /* 0x000fe2000fffe0ff */
[----:B------:R-:W-:Y:S01]  /*8670*/  UMOV UR10, UR50 ;  /* 0x00000032000a7c82 */ /* 0x000fe20008000000 */
[----:B------:R-:W-:Y:S01]  /*8680*/  UMOV UR11, UR36 ;  /* 0x00000024000b7c82 */ /* 0x000fe20008000000 */
[----:B-1----:R-:W-:Y:S04]  /*8690*/  UIADD3 UR4, UP0, UPT, UR6, 0x680, URZ ;  /* 0x0000068006047890 */ /* 0x002fe8000ff1e0ff */
[----:B------:R-:W-:Y:S09]  /*86a0*/  UIADD3.X UR5, UPT, UPT, URZ, UR7, URZ, UP0, !UPT ;  /* 0x00000007ff057290 */ /* 0x000ff200087fe4ff */
[----:B------:R1:W-:Y:S01]  /*86b0*/  UTMASTG.3D [UR8], [UR4] ;  /* 0x00000008040073b5 */ /* 0x0003e20008010000 */
[----:B------:R0:W-:Y:S01]  /*86c0*/  UTMACMDFLUSH ;  /* 0x00000000000079b7 */ /* 0x0001e20000000000 */
[----:B-1----:R-:W-:Y:S04]  /*86d0*/  DEPBAR.LE SB0, 0x1 ;  /* 0x000080400000791a */ /* 0x002fe80000000000 */
.L_x_139:
[----:B------:R-:W-:Y:S05]  /*86e0*/  BSYNC.RECONVERGENT B0 ;  /* 0x0000000000007941 */ /* 0x000fea0003800200 */
.L_x_138:
[----:B------:R-:W-:Y:S01]  /*86f0*/  BAR.SYNC.DEFER_BLOCKING 0x1, 0x80 ;  /* 0x0042000000007b1d */ /* 0x000fe20000010000 */
[----:B------:R-:W-:Y:S04]  /*8700*/  UIADD3 UR4, UPT, UPT, UR46, 0x1, URZ ;  /* 0x000000012e047890 */ /* 0x000fe8000fffe0ff */
[----:B------:R-:W-:Y:S04]  /*8710*/  UISETP.NE.AND UP0, UPT, UR4, 0x4, UPT ;  /* 0x000000040400788c */ /* 0x000fe8000bf05270 */
[----:B------:R-:W-:Y:S01]  /*8720*/  USEL UR45, UR4, URZ, UP0 ;  /* 0x000000ff042d7287 */ /* 0x000fe20008000000 */
[----:B------:R1:W-:Y:S01]  /*8730*/  @P6 SYNCS.ARRIVE.TRANS64.RED.A1T0 RZ, [R102+URZ], RZ ;  /* 0x000000ff66ff69a7 */ /* 0x0003e200081004ff */
[----:B------:R-:W-:Y:S01]  /*8740*/  BSSY B1, `(.L_x_140) ;  /* 0x0000017000017945 */ /* 0x000fe20003800000 */
[----:B------:R-:W4:Y:S02]  /*8750*/  @P6 SYNCS.PHASECHK.TRANS64.TRYWAIT P0, [R62+URZ+0x100], R61 ;  /* 0x0001003d3e0065a7 */ /* 0x000f2400080011ff */
[----:B----4-:R-:W-:Y:S01]  /*8760*/  @P6 SEL R46, RZ, 0x1, !P0 ;  /* 0x00000001ff2e6807 */ /* 0x010fe20004000000 */
[----:B-1----:R-:W-:Y:S06]  /*8770*/  @!P6 BRA `(.L_x_141) ;  /* 0x00000000004ce947 */ /* 0x002fec0003800000 */
        /* <DEDUP_REMOVED lines=9> */
[----:B------:R-:W-:Y:S04]  /*8810*/  SHF.L.U32 R5, R93, 0x1f, RZ ;  /* 0x0000001f5d057819 */ /* 0x000fe800000006ff */
[----:B------:R-:W1:Y:S02]  /*8820*/  SYNCS.PHASECHK.TRANS64.TRYWAIT P0, [R62+URZ+0x100], R5 ;  /* 0x000100053e0075a7 */ /* 0x000e6400080011ff */
[----:B-1----:R-:W-:Y:S05]  /*8830*/  @!P0 BRA `(.L_x_144) ;  /* 0x0000002800e08947 */ /* 0x002fea0003800000 */
.L_x_143:
[----:B------:R-:W-:Y:S05]  /*8840*/  BSYNC B0 ;  /* 0x0000000000007941 */ /* 0x000fea0003800000 */
.L_x_142:
[----:B------:R-:W-:Y:S02]  /*8850*/  ISETP.NE.AND P0, PT, R60, RZ, PT ;  /* 0x000000ff3c00720c */ /* 0x000fe40003f05270 */
[----:B------:R-:W-:Y:S11]  /*8860*/  IADD3 R47, PT, PT, R47, 0x1, RZ ;  /* 0x000000012f2f7810 */ /* 0x000ff60007ffe0ff */
[----:B------:R4:W1:Y:S04]  /*8870*/  @P0 LDS.128 R48, [R4] ;  /* 0x0000000004300984 */ /* 0x0008680000000c00 */
[----:B------:R4:W1:Y:S04]  /*8880*/  @P0 LDS.128 R56, [R3+0x10] ;  /* 0x0000100003380984 */ /* 0x0008680000000c00 */
[----:B------:R4:W1:Y:S04]  /*8890*/  @P0 LDS.128 R64, [R2+0x20] ;  /* 0x0000200002400984 */ /* 0x0008680000000c00 */
[----:B------:R4:W1:Y:S02]  /*88a0*/  @P0 LDS.128 R72, [R0+0x30] ;  /* 0x0000300000480984 */ /* 0x0008640000000c00 */
.L_x_141:
[----:B------:R-:W-:Y:S05]  /*88b0*/  BSYNC B1 ;  /* 0x0000000000017941 */ /* 0x000fea0003800000 */
.L_x_140:
[----:B----4-:R-:W-:Y:S05]  /*88c0*/  VIADD R0, R39, 0x40 ;  /* 0x0000004027007836 */ /* 0x010fea0000000000 */
[----:B------:R-:W-:Y:S04]  /*88d0*/  SHF.R.U32.HI R0, RZ, 0x15, R0 ;  /* 0x00000015ff007819 */ /* 0x000fe80000011600 */
[----:B------:R-:W-:Y:S11]  /*88e0*/  LOP3.LUT P0, RZ, R0, 0x3, R85, 0x48, !PT ;  /* 0x0000000300ff7812 */ /* 0x000ff60007804855 */
[----:B------:R-:W-:Y:S02]  /*88f0*/  @!UPT UIADD3 URZ, UPT, UPT, URZ, URZ, URZ ;  /* 0x000000fffffff290 */ /* 0x000fe4000fffe0ff */
[----:B------:R-:W-:Y:S05]  /*8900*/  @!P0 BRA `(.L_x_145) ;  /* 0x0000000000408947 */ /* 0x000fea0003800000 */
[----:B------:R-:W1:Y:S01]  /*8910*/  LDCU.64 UR8, c[0x4][0x70] ;  /* 0x01000e00ff0877ac */ /* 0x000e620008000a00 */
[----:B------:R-:W-:Y:S01]  /*8920*/  MOV R3, 0x0 ;  /* 0x0000000000037802 */ /* 0x000fe20000000f00 */
[----:B------:R-:W-:Y:S02]  /*8930*/  HFMA2 R12, -RZ, RZ, 0, 5.9604644775390625e-08 ;  /* 0x00000001ff0c7431 */ /* 0x000fe400000001ff */
[----:B------:R-:W-:Y:S02]  /*8940*/  IMAD.MOV.U32 R8, RZ, RZ, 0x192 ;  /* 0x00000192ff087424 */ /* 0x000fe400078e00ff */
[----:B------:R-:W-:Y:S01]  /*8950*/  IMAD.MOV.U32 R13, RZ, RZ, RZ ;  /* 0x000000ffff0d7224 */ /* 0x000fe200078e00ff */
[----:B------:R-:W4:Y:S01]  /*8960*/  LDCU.64 UR6, c[0x4][0x78] ;  /* 0x01000f00ff0677ac */ /* 0x000f220008000a00 */
[----:B------:R-:W2:Y:S01]  /*8970*/  LDC.64 R2, c[0x4][R3] ;  /* 0x0100000003027b82 */ /* 0x000ea20000000a00 */
[----:B------:R-:W5:Y:S01]  /*8980*/  LDCU.64 UR4, c[0x4][0x10] ;  /* 0x01000200ff0477ac */ /* 0x000f620008000a00 */
[----:B-1----:R-:W-:Y:S01]  /*8990*/  MOV R5, UR9 ;  /* 0x0000000900057c02 */ /* 0x002fe20008000f00 */
[----:B------:R-:W-:Y:S01]  /*89a0*/  IMAD.U32 R4, RZ, RZ, UR8 ;  /* 0x00000008ff047e24 */ /* 0x000fe2000f8e00ff */
[----:B----4-:R-:W-:Y:S01]  /*89b0*/  MOV R7, UR7 ;  /* 0x0000000700077c02 */ /* 0x010fe20008000f00 */
[----:B------:R-:W-:Y:S01]  /*89c0*/  IMAD.U32 R6, RZ, RZ, UR6 ;  /* 0x00000006ff067e24 */ /* 0x000fe2000f8e00ff */
[----:B-----5:R-:W-:Y:S01]  /*89d0*/  MOV R11, UR5 ;  /* 0x00000005000b7c02 */ /* 0x020fe20008000f00 */
[----:B------:R-:W-:Y:S02]  /*89e0*/  IMAD.U32 R10, RZ, RZ, UR4 ;  /* 0x00000004ff0a7e24 */ /* 0x000fe4000f8e00ff */
[----:B------:R-:W-:Y:S07]  /*89f0*/  LEPC R20, `(.L_x_145) ;  /* 0x000000001014794e */ /* 0x000fee0000000000 */
[----:B--23--:R-:W-:Y:S05]  /*8a00*/  CALL.ABS.NOINC R2 ;  /* 0x0000000002007343 */ /* 0x00cfea0003c00000 */
.L_x_145:
[C---:B-1----:R-:W-:Y:S01]  /*8a10*/  SHF.L.U32 R40, R48.reuse, 0x10, RZ ;  /* 0x0000001030287819 */ /* 0x042fe200000006ff */
[----:B------:R-:W-:Y:S05]  /*8a20*/  WARPSYNC.ALL ;  /* 0x0000000000007948 */ /* 0x000fea0003800000 */
[----:B------:R-:W-:Y:S01]  /*8a30*/  R2UR UR4, R39 ;  /* 0x00000000270472ca */ /* 0x000fe200000e0000 */
[----:B------:R-:W-:Y:S01]  /*8a40*/  BSSY.RECONVERGENT B0, `(.L_x_146) ;  /* 0x000008f000007945 */ /* 0x000fe20003800200 */
[----:B------:R-:W-:Y:S02]  /*8a50*/  LOP3.LUT R43, R48, 0xffff0000, RZ, 0xc0, !PT ;  /* 0xffff0000302b7812 */ /* 0x000fe400078ec0ff */
[----:B------:R-:W-:Y:S02]  /*8a60*/  SHF.L.U32 R42, R49, 0x10, RZ ;  /* 0x00000010312a7819 */ /* 0x000fe400000006ff */
[C---:B------:R-:W-:Y:S02]  /*8a70*/  SHF.L.U32 R45, R51.reuse, 0x10, RZ ;  /* 0x00000010332d7819 */ /* 0x040fe400000006ff */
[----:B------:R-:W-:Y:S02]  /*8a80*/  LOP3.LUT R44, R51, 0xffff0000, RZ, 0xc0, !PT ;  /* 0xffff0000332c7812 */ /* 0x000fe400078ec0ff */
[----:B------:R-:W-:Y:S02]  /*8a90*/  ISETP.NE.AND P6, PT, R99, RZ, PT ;  /* 0x000000ff6300720c */ /* 0x000fe40003fc5270 */
[----:B------:R-:W-:Y:S01]  /*8aa0*/  ISETP.NE.AND P0, PT, R98, RZ, PT ;  /* 0x000000ff6200720c */ /* 0x000fe20003f05270 */
[----:B------:R-:W1:Y:S01]  /*8ab0*/  LDTM.x32 R4, tmem[UR4+0x40] ;  /* 0x00004004000479ee */ /* 0x000e6200082c0000 */
[----:B------:R-:W-:Y:S09]  /*8ac0*/  MOV R61, UR45 ;  /* 0x0000002d003d7c02 */ /* 0x000ff20008000f00 */
[----:B------:R-:W-:Y:S02]  /*8ad0*/  @P6 LEA R61, R61, UR44, 0x3 ;  /* 0x0000002c3d3d6c11 */ /* 0x000fe4000f8e18ff */
[----:B------:R-:W-:Y:S02]  /*8ae0*/  @P6 SHF.L.U32 R102, R93, 0x1f, RZ ;  /* 0x0000001f5d666819 */ /* 0x000fe400000006ff */
[----:B------:R-:W-:Y:S02]  /*8af0*/  @P6 IADD3 R62, PT, PT, R61, 0x120, RZ ;  /* 0x000001203d3e6810 */ /* 0x000fe40007ffe0ff */
[----:B------:R-:W-:Y:S02]  /*8b00*/  LEA R61, R47, UR44, 0x3 ;  /* 0x0000002c2f3d7c11 */ /* 0x000fe4000f8e18ff */
[----:B------:R-:W-:Y:S01]  /*8b10*/  @P6 PRMT R62, R101, 0x654, R62 ;  /* 0x00000654653e6816 */ /* 0x000fe2000000003e */
[C---:B-1----:R-:W-:Y:S01]  /*8b20*/  FMUL R0, R38.reuse, R4 ;  /* 0x0000000426007220 */ /* 0x042fe20000400000 */
[C---:B------:R-:W-:Y:S01]  /*8b30*/  FMUL R2, R38.reuse, R5 ;  /* 0x0000000526027220 */ /* 0x040fe20000400000 */
[C---:B------:R-:W-:Y:S01]  /*8b40*/  FMUL R3, R38.reuse, R6 ;  /* 0x0000000626037220 */ /* 0x040fe20000400000 */
        /* <DEDUP_REMOVED lines=8> */
[----:B---3--:R-:W-:Y:S01]  /*8bd0*/  F2FP.BF16.F32.PACK_AB R68, R2, R0 ;  /* 0x000000000244723e */ /* 0x008fe200000010ff */
[----:B------:R-:W-:Y:S01]  /*8be0*/  FMUL R5, R38, R9 ;  /* 0x0000000926057220 */ /* 0x000fe20000400000 */
[C---:B------:R-:W-:Y:S01]  /*8bf0*/  FFMA R7, R41.reuse, R40, R7 ;  /* 0x0000002829077223 */ /* 0x040fe20000000007 */
[----:B------:R-:W-:Y:S01]  /*8c00*/  SHF.L.U32 R40, R56, 0x10, RZ ;  /* 0x0000001038287819 */ /* 0x000fe200000006ff */
[C---:B------:R-:W-:Y:S01]  /*8c10*/  FMUL R6, R38.reuse, R10 ;  /* 0x0000000a26067220 */ /* 0x040fe20000400000 */
[C---:B------:R-:W-:Y:S01]  /*8c20*/  FMUL R11, R38.reuse, R11 ;  /* 0x0000000b260b7220 */ /* 0x040fe20000400000 */
[----:B------:R-:W-:Y:S01]  /*8c30*/  FFMA R4, R41, R43, R4 ;  /* 0x0000002b29047223 */ /* 0x000fe20000000004 */
[----:B------:R-:W-:Y:S01]  /*8c40*/  SHF.L.U32 R43, R57, 0x10, RZ ;  /* 0x00000010392b7819 */ /* 0x000fe200000006ff */
[----:B------:R-:W-:Y:S01]  /*8c50*/  FMUL R8, R38, R12 ;  /* 0x0000000c26087220 */ /* 0x000fe20000400000 */
[----:B------:R-:W-:Y:S01]  /*8c60*/  F2FP.BF16.F32.PACK_AB R69, R7, R3 ;  /* 0x000000030745723e */ /* 0x000fe200000010ff */
[C---:B------:R-:W-:Y:S01]  /*8c70*/  FFMA R5, R41.reuse, R42, R5 ;  /* 0x0000002a29057223 */ /* 0x040fe20000000005 */
[----:B------:R-:W-:Y:S01]  /*8c80*/  LOP3.LUT R42, R56, 0xffff0000, RZ, 0xc0, !PT ;  /* 0xffff0000382a7812 */ /* 0x000fe200078ec0ff */
[----:B------:R-:W-:Y:S01]  /*8c90*/  FFMA R6, R41, R45, R6 ;  /* 0x0000002d29067223 */ /* 0x000fe20000000006 */
[----:B------:R-:W-:Y:S01]  /*8ca0*/  SHF.L.U32 R45, R65, 0x10, RZ ;  /* 0x00000010412d7819 */ /* 0x000fe200000006ff */
[----:B------:R-:W-:Y:S01]  /*8cb0*/  FFMA R11, R41, R44, R11 ;  /* 0x0000002c290b7223 */ /* 0x000fe2000000000b */
[----:B------:R-:W-:Y:S01]  /*8cc0*/  F2FP.BF16.F32.PACK_AB R70, R5, R4 ;  /* 0x000000040546723e */ /* 0x000fe200000010ff */
[----:B------:R-:W-:Y:S01]  /*8cd0*/  FFMA R8, R41, R40, R8 ;  /* 0x0000002829087223 */ /* 0x000fe20000000008 */
[----:B------:R-:W-:Y:S01]  /*8ce0*/  LOP3.LUT R40, R57, 0xffff0000, RZ, 0xc0, !PT ;  /* 0xffff000039287812 */ /* 0x000fe200078ec0ff */
[C---:B------:R-:W-:Y:S01]  /*8cf0*/  FMUL R9, R38.reuse, R13 ;  /* 0x0000000d26097220 */ /* 0x040fe20000400000 */
[----:B------:R-:W-:Y:S01]  /*8d00*/  F2FP.BF16.F32.PACK_AB R71, R11, R6 ;  /* 0x000000060b47723e */ /* 0x000fe200000010ff */
[C---:B------:R-:W-:Y:S01]  /*8d10*/  FMUL R10, R38.reuse, R14 ;  /* 0x0000000e260a7220 */ /* 0x040fe20000400000 */
[----:B------:R-:W-:Y:S01]  /*8d20*/  LOP3.LUT R44, R75, 0xffff0000, RZ, 0xc0, !PT ;  /* 0xffff00004b2c7812 */ /* 0x000fe200078ec0ff */
[----:B------:R-:W-:Y:S01]  /*8d30*/  FMUL R15, R38, R15 ;  /* 0x0000000f260f7220 */ /* 0x000fe20000400000 */
        /* <DEDUP_REMOVED lines=8> */
[----:B------:R-:W-:Y:S01]  /*8dc0*/  FMUL R13, R38, R17 ;  /* 0x00000011260d7220 */ /* 0x000fe20000400000 */
[----:B------:R-:W-:Y:S01]  /*8dd0*/  F2FP.BF16.F32.PACK_AB R53, R15, R10 ;  /* 0x0000000a0f35723e */ /* 0x000fe200000010ff */
[C---:B------:R-:W-:Y:S01]  /*8de0*/  FFMA R12, R41.reuse, R42, R12 ;  /* 0x0000002a290c7223 */ /* 0x040fe2000000000c */
[----:B------:R-:W-:Y:S01]  /*8df0*/  LOP3.LUT R42, R64, 0xffff0000, RZ, 0xc0, !PT ;  /* 0xffff0000402a7812 */ /* 0x000fe200078ec0ff */
[C---:B------:R-:W-:Y:S01]  /*8e00*/  FMUL R14, R38.reuse, R18 ;  /* 0x00000012260e7220 */ /* 0x040fe20000400000 */
[----:B------:R-:W-:Y:S01]  /*8e10*/  FFMA R13, R41, R40, R13 ;  /* 0x00000028290d7223 */ /* 0x000fe2000000000d */
[----:B------:R-:W-:Y:S01]  /*8e20*/  LOP3.LUT R40, R59, 0xffff0000, RZ, 0xc0, !PT ;  /* 0xffff00003b287812 */ /* 0x000fe200078ec0ff */
[----:B------:R1:W-:Y:S01]  /*8e30*/  STS.128 [R96+0x4000], R68 ;  /* 0x0040004460007388 */ /* 0x0003e20000000c00 */
[----:B------:R-:W-:Y:S01]  /*8e40*/  FMUL R19, R38, R19 ;  /* 0x0000001326137220 */ /* 0x000fe20000400000 */
[----:B------:R-:W-:Y:S01]  /*8e50*/  FFMA R14, R41, R43, R14 ;  /* 0x0000002b290e7223 */ /* 0x000fe2000000000e */
[----:B------:R-:W-:Y:S01]  /*8e60*/  SHF.L.U32 R43, R64, 0x10, RZ ;  /* 0x00000010402b7819 */ /* 0x000fe200000006ff */
[C---:B------:R-:W-:Y:S01]  /*8e70*/  FMUL R16, R38.reuse, R20 ;  /* 0x0000001426107220 */ /* 0x040fe20000400000 */
        /* <DEDUP_REMOVED lines=18> */
[C---:B------:R-:W-:Y:S01]  /*8fa0*/  FMUL R22, R38.reuse, R26 ;  /* 0x0000001a26167220 */ /* 0x040fe20000400000 */
[----:B------:R-:W-:Y:S01]  /*8fb0*/  FMUL R27, R38, R27 ;  /* 0x0000001b261b7220 */ /* 0x000fe20000400000 */
[----:B------:R-:W-:Y:S01]  /*8fc0*/  FFMA R20, R41, R43, R20 ;  /* 0x0000002b29147223 */ /* 0x000fe20000000014 */
[----:B------:R-:W-:Y:S01]  /*8fd0*/  SHF.L.U32 R43, R73, 0x10, RZ ;  /* 0x00000010492b7819 */ /* 0x000fe200000006ff */
[C---:B------:R-:W-:Y:S01]  /*8fe0*/  FFMA R21, R41.reuse, R40, R21 ;  /* 0x0000002829157223 */ /* 0x040fe20000000015 */
[C---:B------:R-:W-:Y:S01]  /*8ff0*/  FFMA R22, R41.reuse, R45, R22 ;  /* 0x0000002d29167223 */ /* 0x040fe20000000016 */
[C---:B------:R-:W-:Y:S01]  /*9000*/  FFMA R27, R41.reuse, R42, R27 ;  /* 0x0000002a291b7223 */ /* 0x040fe2000000001b */
[----:B------:R-:W-:Y:S01]  /*9010*/  SHF.L.U32 R40, R72, 0x10, RZ ;  /* 0x0000001048287819 */ /* 0x000fe200000006ff */
[----:B------:R-:W-:Y:S01]  /*9020*/  FMUL R24, R38, R28 ;  /* 0x0000001c26187220 */ /* 0x000fe20000400000 */
[----:B------:R-:W-:Y:S01]  /*9030*/  LOP3.LUT R42, R72, 0xffff0000, RZ, 0xc0, !PT ;  /* 0xffff0000482a7812 */ /* 0x000fe200078ec0ff */
[C---:B------:R-:W-:Y:S01]  /*9040*/  FMUL R25, R38.reuse, R29 ;  /* 0x0000001d26197220 */ /* 0x040fe20000400000 */
[C---:B------:R-:W-:Y:S01]  /*9050*/  FMUL R26, R38.reuse, R30 ;  /* 0x0000001e261a7220 */ /* 0x040fe20000400000 */
[----:B------:R-:W-:Y:S01]  /*9060*/  FFMA R24, R41, R40, R24 ;  /* 0x0000002829187223 */ /* 0x000fe20000000018 */
[----:B------:R-:W-:Y:S01]  /*9070*/  LOP3.LUT R40, R73, 0xffff0000, RZ, 0xc0, !PT ;  /* 0xffff000049287812 */ /* 0x000fe200078ec0ff */
[C---:B------:R-:W-:Y:S01]  /*9080*/  FFMA R25, R41.reuse, R42, R25 ;  /* 0x0000002a29197223 */ /* 0x040fe20000000019 */
        /* <DEDUP_REMOVED lines=42> */
.L_x_147:
[----:B------:R-:W-:Y:S05]  /*9330*/  BSYNC.RECONVERGENT B0 ;  /* 0x0000000000007941 */ /* 0x000fea0003800200 */
.L_x_146:
        /* <DEDUP_REMOVED lines=21> */
.L_x_151:
[----:B------:R-:W-:Y:S05]  /*9490*/  BSYNC B0 ;  /* 0x0000000000007941 */ /* 0x000fea0003800000 */
.L_x_150:
[----:B------:R-:W-:Y:S11]  /*94a0*/  ISETP.NE.AND P0, PT, R60, RZ, PT ;  /* 0x000000ff3c00720c */ /* 0x000ff60003f05270 */
[----:B------:R-:W-:Y:S02]  /*94b0*/  @!UPT UIADD3 URZ, UPT, UPT, URZ, URZ, URZ ;  /* 0x000000fffffff290 */ /* 0x000fe4000fffe0ff */
[----:B------:R4:W1:Y:S04]  /*94c0*/  @P0 LDS.128 R48, [R3] ;  /* 0x0000000003300984 */ /* 0x0008680000000c00 */
[----:B------:R4:W1:Y:S04]  /*94d0*/  @P0 LDS.128 R56, [R2+0x10] ;  /* 0x0000100002380984 */ /* 0x0008680000000c00 */
[----:B------:R4:W1:Y:S04]  /*94e0*/  @P0 LDS.128 R64, [R0+0x20] ;  /* 0x0000200000400984 */ /* 0x0008680000000c00 */
[----:B------:R4:W1:Y:S02]  /*94f0*/  @P0 LDS.128 R72, [R47+0x30] ;  /* 0x000030002f480984 */ /* 0x0008640000000c00 */
.L_x_149:
[----:B------:R-:W-:Y:S05]  /*9500*/  BSYNC B1 ;  /* 0x0000000000017941 */ /* 0x000fea0003800000 */
.L_x_148:
[----:B----4-:R-:W-:Y:S05]  /*9510*/  VIADD R0, R39, 0x60 ;  /* 0x0000006027007836 */ /* 0x010fea0000000000 */
[----:B------:R-:W-:Y:S04]  /*9520*/  SHF.R.U32.HI R0, RZ, 0x15, R0 ;  /* 0x00000015ff007819 */ /* 0x000fe80000011600 */
[----:B------:R-:W-:Y:S11]  /*9530*/  LOP3.LUT P0, RZ, R0, 0x3, R85, 0x48, !PT ;  /* 0x0000000300ff7812 */ /* 0x000ff60007804855 */
[----:B------:R-:W-:Y:S02]  /*9540*/  @!UPT UIADD3 URZ, UPT, UPT, URZ, URZ, URZ ;  /* 0x000000fffffff290 */ /* 0x000fe4000fffe0ff */
[----:B------:R-:W-:Y:S05]  /*9550*/  @!P0 BRA `(.L_x_153) ;  /* 0x0000000000408947 */ /* 0x000fea0003800000 */
[----:B------:R-:W4:Y:S01]  /*9560*/  LDCU.64 UR8, c[0x4][0x70] ;  /* 0x01000e00ff0877ac */ /* 0x000f220008000a00 */
[----:B------:R-:W-:Y:S01]  /*9570*/  MOV R3, 0x0 ;  /* 0x0000000000037802 */ /* 0x000fe20000000f00 */
[----:B------:R-:W-:Y:S02]  /*9580*/  HFMA2 R12, -RZ, RZ, 0, 5.9604644775390625e-08 ;  /* 0x00000001ff0c7431 */ /* 0x000fe400000001ff */
[----:B------:R-:W-:Y:S02]  /*9590*/  IMAD.MOV.U32 R8, RZ, RZ, 0x192 ;  /* 0x00000192ff087424 */ /* 0x000fe400078e00ff */
[----:B------:R-:W-:Y:S01]  /*95a0*/  IMAD.MOV.U32 R13, RZ, RZ, RZ ;  /* 0x000000ffff0d7224 */ /* 0x000fe200078e00ff */
[----:B------:R-:W5:Y:S01]  /*95b0*/  LDCU.64 UR6, c[0x4][0x78] ;  /* 0x01000f00ff0677ac */ /* 0x000f620008000a00 */
[----:B------:R-:W2:Y:S01]  /*95c0*/  LDC.64 R2, c[0x4][R3] ;  /* 0x0100000003027b82 */ /* 0x000ea20000000a00 */
[----:B------:R-:W3:Y:S01]  /*95d0*/  LDCU.64 UR4, c[0x4][0x10] ;  /* 0x01000200ff0477ac */ /* 0x000ee20008000a00 */
[----:B----4-:R-:W-:Y:S01]  /*95e0*/  MOV R5, UR9 ;  /* 0x0000000900057c02 */ /* 0x010fe20008000f00 */
[----:B-1----:R-:W-:Y:S01]  /*95f0*/  IMAD.U32 R4, RZ, RZ, UR8 ;  /* 0x00000008ff047e24 */ /* 0x002fe2000f8e00ff */
[----:B-----5:R-:W-:Y:S01]  /*9600*/  MOV R7, UR7 ;  /* 0x0000000700077c02 */ /* 0x020fe20008000f00 */
[----:B------:R-:W-:Y:S01]  /*9610*/  IMAD.U32 R6, RZ, RZ, UR6 ;  /* 0x00000006ff067e24 */ /* 0x000fe2000f8e00ff */
[----:B---3--:R-:W-:Y:S01]  /*9620*/  MOV R11, UR5 ;  /* 0x00000005000b7c02 */ /* 0x008fe20008000f00 */
[----:B------:R-:W-:Y:S02]  /*9630*/  IMAD.U32 R10, RZ, RZ, UR4 ;  /* 0x00000004ff0a7e24 */ /* 0x000fe4000f8e00ff */
[----:B------:R-:W-:Y:S07]  /*9640*/  LEPC R20, `(.L_x_153) ;  /* 0x000000001014794e */ /* 0x000fee0000000000 */
[----:B--2---:R-:W-:Y:S05]  /*9650*/  CALL.ABS.NOINC R2 ;  /* 0x0000000002007343 */ /* 0x004fea0003c00000 */
.L_x_153:
[----:B------:R-:W-:Y:S01]  /*9660*/  ISETP.NE.AND P0, PT, R98, RZ, PT ;  /* 0x000000ff6200720c */ /* 0x000fe20003f05270 */
[----:B------:R-:W-:Y:S05]  /*9670*/  WARPSYNC.ALL ;  /* 0x0000000000007948 */ /* 0x000fea0003800000 */
[----:B------:R-:W-:Y:S01]  /*9680*/  R2UR UR4, R39 ;  /* 0x00000000270472ca */ /* 0x000fe200000e0000 */
[----:B------:R-:W-:Y:S01]  /*9690*/  BSSY.RECONVERGENT B0, `(.L_x_154) ;  /* 0x000008c000007945 */ /* 0x000fe20003800200 */
[C---:B-1----:R-:W-:Y:S02]  /*96a0*/  SHF.L.U32 R40, R48.reuse, 0x10, RZ ;  /* 0x0000001030287819 */ /* 0x042fe400000006ff */
[----:B------:R-:W-:Y:S02]  /*96b0*/  LOP3.LUT R42, R48, 0xffff0000, RZ, 0xc0, !PT ;  /* 0xffff0000302a7812 */ /* 0x000fe400078ec0ff */
[C---:B------:R-:W-:Y:S02]  /*96c0*/  SHF.L.U32 R43, R49.reuse, 0x10, RZ ;  /* 0x00000010312b7819 */ /* 0x040fe400000006ff */
[----:B------:R-:W-:Y:S02]  /*96d0*/  LOP3.LUT R44, R49, 0xffff0000, RZ, 0xc0, !PT ;  /* 0xffff0000312c7812 */ /* 0x000fe400078ec0ff */
[C---:B------:R-:W-:Y:S02]  /*96e0*/  SHF.L.U32 R45, R50.reuse, 0x10, RZ ;  /* 0x00000010322d7819 */ /* 0x040fe400000006ff */
[----:B------:R-:W-:Y:S01]  /*96f0*/  LOP3.LUT R46, R50, 0xffff0000, RZ, 0xc0, !PT ;  /* 0xffff0000322e7812 */ /* 0x000fe200078ec0ff */
[----:B------:R-:W1:Y:S01]  /*9700*/  LDTM.x32 R4, tmem[UR4+0x60] ;  /* 0x00006004000479ee */ /* 0x000e6200082c0000 */
[C---:B------:R-:W-:Y:S01]  /*9710*/  SHF.L.U32 R47, R51.reuse, 0x10, RZ ;  /* 0x00000010332f7819 */ /* 0x040fe200000006ff */
[----:B------:R-:W-:Y:S01]  /*9720*/  NOP ;  /* 0x0000000000007918 */ /* 0x000fe20000000000 */
[----:B------:R-:W-:Y:S02]  /*9730*/  LOP3.LUT R48, R51, 0xffff0000, RZ, 0xc0, !PT ;  /* 0xffff000033307812 */ /* 0x000fe400078ec0ff */
[C---:B------:R-:W-:Y:S02]  /*9740*/  SHF.L.U32 R49, R56.reuse, 0x10, RZ ;  /* 0x0000001038317819 */ /* 0x040fe400000006ff */
[----:B------:R-:W-:Y:S02]  /*9750*/  LOP3.LUT R51, R56, 0xffff0000, RZ, 0xc0, !PT ;  /* 0xffff000038337812 */ /* 0x000fe400078ec0ff */
[C---:B------:R-:W-:Y:S02]  /*9760*/  SHF.L.U32 R50, R57.reuse, 0x10, RZ ;  /* 0x0000001039327819 */ /* 0x040fe400000006ff */
[----:B---3--:R-:W-:Y:S02]  /*9770*/  LOP3.LUT R52, R57, 0xffff0000, RZ, 0xc0, !PT ;  /* 0xffff000039347812 */ /* 0x008fe400078ec0ff */
[C---:B------:R-:W-:Y:S02]  /*9780*/  SHF.L.U32 R53, R58.reuse, 0x10, RZ ;  /* 0x000000103a357819 */ /* 0x040fe400000006ff */
[----:B------:R-:W-:Y:S02]  /*9790*/  LOP3.LUT R54, R58, 0xffff0000, RZ, 0xc0, !PT ;  /* 0xffff00003a367812 */ /* 0x000fe400078ec0ff */
[C---:B------:R-:W-:Y:S02]  /*97a0*/  SHF.L.U32 R55, R59.reuse, 0x10, RZ ;  /* 0x000000103b377819 */ /* 0x040fe400000006ff */
[----:B------:R-:W-:Y:S02]  /*97b0*/  IADD3 R100, PT, PT, R100, 0x190, RZ ;  /* 0x0000019064647810 */ /* 0x000fe40007ffe0ff */
[----:B------:R-:W-:Y:S02]  /*97c0*/  LOP3.LUT R56, R59, 0xffff0000, RZ, 0xc0, !PT ;  /* 0xffff00003b387812 */ /* 0x000fe400078ec0ff */
[----:B------:R-:W-:Y:S01]  /*97d0*/  SHF.L.U32 R57, R64, 0x10, RZ ;  /* 0x0000001040397819 */ /* 0x000fe200000006ff */
[----:B-1----:R-:W-:Y:S01]  /*97e0*/  FMUL R4, R38, R4 ;  /* 0x0000000426047220 */ /* 0x002fe20000400000 */
[----:B------:R-:W-:Y:S01]  /*97f0*/  LOP3.LUT R58, R64, 0xffff0000, RZ, 0xc0, !PT ;  /* 0xffff0000403a7812 */ /* 0x000fe200078ec0ff */
[----:B------:R-:W-:Y:S01]  /*9800*/  FMUL R5, R38, R5 ;  /* 0x0000000526057220 */ /* 0x000fe20000400000 */
[----:B------:R-:W-:Y:S01]  /*9810*/  LOP3.LUT R100, R100, 0xfefffff8, RZ, 0xc0, !PT ;  /* 0xfefffff864647812 */ /* 0x000fe200078ec0ff */
[C---:B------:R-:W-:Y:S01]  /*9820*/  FFMA R4, R41.reuse, R40, R4 ;  /* 0x0000002829047223 */ /* 0x040fe20000000004 */
[C---:B------:R-:W-:Y:S01]  /*9830*/  FMUL R6, R38.reuse, R6 ;  /* 0x0000000626067220 */ /* 0x040fe20000400000 */
[----:B------:R-:W-:Y:S01]  /*9840*/  FFMA R5, R41, R42, R5 ;  /* 0x0000002a29057223 */ /* 0x000fe20000000005 */
[----:B------:R-:W-:Y:S01]  /*9850*/  SHF.L.U32 R59, R65, 0x10, RZ ;  /* 0x00000010413b7819 */ /* 0x000fe200000006ff */
[----:B------:R1:W-:Y:S01]  /*9860*/  SYNCS.ARRIVE.TRANS64.RED.A1T0 RZ, [R100+URZ], RZ ;  /* 0x000000ff64ff79a7 */ /* 0x0003e200081004ff */
[----:B------:R-:W-:Y:S01]  /*9870*/  FFMA R6, R41, R43, R6 ;  /* 0x0000002b29067223 */ /* 0x000fe20000000006 */
[C---:B------:R-:W-:Y:S01]  /*9880*/  FMUL R7, R38.reuse, R7 ;  /* 0x0000000726077220 */ /* 0x040fe20000400000 */
[----:B------:R-:W-:Y:S01]  /*9890*/  F2FP.BF16.F32.PACK_AB R104, R5, R4 ;  /* 0x000000040568723e */ /* 0x000fe200000010ff */
[C---:B------:R-:W-:Y:S01]  /*98a0*/  FMUL R8, R38.reuse, R8 ;  /* 0x0000000826087220 */ /* 0x040fe20000400000 */
[----:B------:R-:W-:Y:S01]  /*98b0*/  FMUL R9, R38, R9 ;  /* 0x0000000926097220 */ /* 0x000fe20000400000 */
[----:B------:R-:W-:Y:S01]  /*98c0*/  LOP3.LUT R60, R65, 0xffff0000, RZ, 0xc0, !PT ;  /* 0xffff0000413c7812 */ /* 0x000fe200078ec0ff */
[C---:B------:R-:W-:Y:S01]  /*98d0*/  FFMA R7, R41.reuse, R44, R7 ;  /* 0x0000002c29077223 */ /* 0x040fe20000000007 */
[C---:B------:R-:W-:Y:S01]  /*98e0*/  FFMA R8, R41.reuse, R45, R8 ;  /* 0x0000002d29087223 */ /* 0x040fe20000000008 */
[----:B------:R-:W-:Y:S01]  /*98f0*/  SHF.L.U32 R61, R66, 0x10, RZ ;  /* 0x00000010423d7819 */ /* 0x000fe200000006ff */
[----:B------:R-:W-:Y:S01]  /*9900*/  FFMA R9, R41, R46, R9 ;  /* 0x0000002e29097223 */ /* 0x000fe20000000009 */
[C---:B------:R-:W-:Y:S01]  /*9910*/  FMUL R10, R38.reuse, R10 ;  /* 0x0000000a260a7220 */ /* 0x040fe20000400000 */
[----:B------:R-:W-:Y:S01]  /*9920*/  F2FP.BF16.F32.PACK_AB R105, R7, R6 ;  /* 0x000000060769723e */ /* 0x000fe200000010ff */
[C---:B------:R-:W-:Y:S01]  /*9930*/  FMUL R11, R38.reuse, R11 ;  /* 0x0000000b260b7220 */ /* 0x040fe20000400000 */
[----:B------:R-:W-:Y:S01]  /*9940*/  FMUL R0, R38, R12 ;  /* 0x0000000c26007220 */ /* 0x000fe20000400000 */
[----:B------:R-:W-:Y:S01]  /*9950*/  F2FP.BF16.F32.PACK_AB R106, R9, R8 ;  /* 0x00000008096a723e */ /* 0x000fe200000010ff */
[C---:B------:R-:W-:Y:S01]  /*9960*/  FFMA R10, R41.reuse, R47, R10 ;  /* 0x0000002f290a7223 */ /* 0x040fe2000000000a */
[C---:B------:R-:W-:Y:S01]  /*9970*/  FFMA R11, R41.reuse, R48, R11 ;  /* 0x00000030290b7223 */ /* 0x040fe2000000000b */
[----:B------:R-:W-:Y:S01]  /*9980*/  LOP3.LUT R62, R66, 0xffff0000, RZ, 0xc0, !PT ;  /* 0xffff0000423e7812 */ /* 0x000fe200078ec0ff */
[----:B------:R-:W-:Y:S01]  /*9990*/  FFMA R0, R41, R49, R0 ;  /* 0x0000003129007223 */ /* 0x000fe20000000000 */
[C---:B------:R-:W-:Y:S01]  /*99a0*/  FMUL R2, R38.reuse, R13 ;  /* 0x0000000d26027220 */ /* 0x040fe20000400000 */
[----:B------:R-:W-:Y:S01]  /*99b0*/  SHF.L.U32 R63, R67, 0x10, RZ ;  /* 0x00000010433f7819 */ /* 0x000fe200000006ff */
[C---:B------:R-:W-:Y:S01]  /*99c0*/  FMUL R3, R38.reuse, R14 ;  /* 0x0000000e26037220 */ /* 0x040fe20000400000 */
[----:B------:R-:W-:Y:S01]  /*99d0*/  F2FP.BF16.F32.PACK_AB R107, R11, R10 ;  /* 0x0000000a0b6b723e */ /* 0x000fe200000010ff */
[----:B------:R-:W-:Y:S01]  /*99e0*/  FFMA R2, R41, R51, R2 ;  /* 0x0000003329027223 */ /* 0x000fe20000000002 */
[C---:B------:R-:W-:Y:S01]  /*99f0*/  FMUL R15, R38.reuse, R15 ;  /* 0x0000000f260f7220 */ /* 0x040fe20000400000 */
[C---:B------:R-:W-:Y:S01]  /*9a00*/  FMUL R12, R38.reuse, R16 ;  /* 0x00000010260c7220 */ /* 0x040fe20000400000 */
[----:B------:R-:W-:Y:S01]  /*9a10*/  FMUL R13, R38, R17 ;  /* 0x00000011260d7220 */ /* 0x000fe20000400000 */
[----:B------:R1:W-:Y:S01]  /*9a20*/  STS.128 [R96+0x6000], R104 ;  /* 0x0060006860007388 */ /* 0x0003e20000000c00 */
[----:B------:R-:W-:Y:S01]  /*9a30*/  LOP3.LUT R64, R67, 0xffff0000, RZ, 0xc0, !PT ;  /* 0xffff000043407812 */ /* 0x000fe200078ec0ff */
[C---:B------:R-:W-:Y:S01]  /*9a40*/  FFMA R3, R41.reuse, R50, R3 ;  /* 0x0000003229037223 */ /* 0x040fe20000000003 */
[----:B------:R-:W-:Y:S01]  /*9a50*/  SHF.L.U32 R65, R72, 0x10, RZ ;  /* 0x0000001048417819 */ /* 0x000fe200000006ff */
[C---:B------:R-:W-:Y:S01]  /*9a60*/  FFMA R15, R41.reuse, R52, R15 ;  /* 0x00000034290f7223 */ /* 0x040fe2000000000f */
[----:B------:R-:W-:Y:S01]  /*9a70*/  F2FP.BF16.F32.PACK_AB R108, R2, R0 ;  /* 0x00000000026c723e */ /* 0x000fe200000010ff */
[C---:B------:R-:W-:Y:S01]  /*9a80*/  FFMA R12, R41.reuse, R53, R12 ;  /* 0x00000035290c7223 */ /* 0x040fe2000000000c */
[C---:B------:R-:W-:Y:S01]  /*9a90*/  FFMA R13, R41.reuse, R54, R13 ;  /* 0x00000036290d7223 */ /* 0x040fe2000000000d */
[C---:B------:R-:W-:Y:S01]  /*9aa0*/  FMUL R14, R38.reuse, R18 ;  /* 0x00000012260e7220 */ /* 0x040fe20000400000 */
[C---:B------:R-:W-:Y:S01]  /*9ab0*/  FMUL R19, R38.reuse, R19 ;  /* 0x0000001326137220 */ /* 0x040fe20000400000 */
[C---:B------:R-:W-:Y:S01]  /*9ac0*/  FMUL R16, R38.reuse, R20 ;  /* 0x0000001426107220 */ /* 0x040fe20000400000 */
[C---:B------:R-:W-:Y:S01]  /*9ad0*/  FMUL R17, R38.reuse, R21 ;  /* 0x0000001526117220 */ /* 0x040fe20000400000 */
[C---:B------:R-:W-:Y:S01]  /*9ae0*/  FFMA R14, R41.reuse, R55, R14 ;  /* 0x00000037290e7223 */ /* 0x040fe2000000000e */
        /* <DEDUP_REMOVED lines=9> */
[----:B------:R-:W-:Y:S01]  /*9b80*/  FFMA R23, R41, R60, R23 ;  /* 0x0000003c29177223 */ /* 0x000fe20000000017 */
[C---:B------:R-:W-:Y:S01]  /*9b90*/  FMUL R27, R38.reuse, R27 ;  /* 0x0000001b261b7220 */ /* 0x040fe20000400000 */
[----:B------:R-:W-:Y:S01]  /*9ba0*/  F2FP.BF16.F32.PACK_AB R109, R15, R3 ;  /* 0x000000030f6d723e */ /* 0x000fe200000010ff */
[----:B------:R-:W-:Y:S01]  /*9bb0*/  FFMA R20, R41, R61, R20 ;  /* 0x0000003d29147223 */ /* 0x000fe20000000014 */
[----:B------:R-:W-:Y:S01]  /*9bc0*/  F2FP.BF16.F32.PACK_AB R110, R13, R12 ;  /* 0x0000000c0d6e723e */ /* 0x000fe200000010ff */
[----:B------:R-:W-:Y:S01]  /*9bd0*/  FMUL R24, R38, R28 ;  /* 0x0000001c26187220 */ /* 0x000fe20000400000 */
[----:B------:R-:W-:Y:S01]  /*9be0*/  F2FP.BF16.F32.PACK_AB R111, R19, R14 ;  /* 0x0000000e136f723e */ /* 0x000fe200000010ff */
[----:B------:R-:W-:Y:S01]  /*9bf0*/  FFMA R21, R41, R62, R21 ;  /* 0x0000003e29157223 */ /* 0x000fe20000000015 */
[----:B------:R-:W-:Y:S01]  /*9c00*/  LOP3.LUT R66, R72, 0xffff0000, RZ, 0xc0, !PT ;  /* 0xffff000048427812 */ /* 0x000fe200078ec0ff */
[C---:B------:R-:W-:Y:S01]  /*9c10*/  FMUL R25, R38.reuse, R29 ;  /* 0x0000001d26197220 */ /* 0x040fe20000400000 */
[----:B------:R-:W-:Y:S01]  /*9c20*/  SHF.L.U32 R67, R73, 0x10, RZ ;  /* 0x0000001049437819 */ /* 0x000fe200000006ff */
[----:B------:R1:W-:Y:S01]  /*9c30*/  STS.128 [R95+0x6010], R108 ;  /* 0x0060106c5f007388 */ /* 0x0003e20000000c00 */
[----:B------:R-:W-:Y:S01]  /*9c40*/  FFMA R22, R41, R63, R22 ;  /* 0x0000003f29167223 */ /* 0x000fe20000000016 */
[----:B------:R-:W-:Y:S01]  /*9c50*/  LOP3.LUT R68, R73, 0xffff0000, RZ, 0xc0, !PT ;  /* 0xffff000049447812 */ /* 0x000fe200078ec0ff */
[----:B------:R-:W-:Y:S01]  /*9c60*/  FMUL R26, R38, R30 ;  /* 0x0000001e261a7220 */ /* 0x000fe20000400000 */
[C---:B------:R-:W-:Y:S01]  /*9c70*/  FFMA R27, R41.reuse, R64, R27 ;  /* 0x00000040291b7223 */ /* 0x040fe2000000001b */
[----:B------:R-:W-:Y:S01]  /*9c80*/  SHF.L.U32 R69, R74, 0x10, RZ ;  /* 0x000000104a457819 */ /* 0x000fe200000006ff */
[----:B------:R-:W-:Y:S01]  /*9c90*/  FMUL R31, R38, R31 ;  /* 0x0000001f261f7220 */ /* 0x000fe20000400000 */
[C---:B------:R-:W-:Y:S01]  /*9ca0*/  FFMA R24, R41.reuse, R65, R24 ;  /* 0x0000004129187223 */ /* 0x040fe20000000018 */
[----:B------:R-:W-:Y:S01]  /*9cb0*/  LOP3.LUT R70, R74, 0xffff0000, RZ, 0xc0, !PT ;  /* 0xffff00004a467812 */ /* 0x000fe200078ec0ff */
[C---:B------:R-:W-:Y:S01]  /*9cc0*/  FMUL R28, R38.reuse, R32 ;  /* 0x00000020261c7220 */ /* 0x040fe20000400000 */
[----:B------:R-:W-:Y:S01]  /*9cd0*/  FFMA R25, R41, R66, R25 ;  /* 0x0000004229197223 */ /* 0x000fe20000000019 */
[----:B------:R-:W-:Y:S01]  /*9ce0*/  SHF.L.U32 R71, R75, 0x10, RZ ;  /* 0x000000104b477819 */ /* 0x000fe200000006ff */
[C---:B------:R-:W-:Y:S01]  /*9cf0*/  FMUL R29, R38.reuse, R33 ;  /* 0x00000021261d7220 */ /* 0x040fe20000400000 */
[----:B------:R-:W-:Y:S01]  /*9d00*/  FFMA R26, R41, R67, R26 ;  /* 0x00000043291a7223 */ /* 0x000fe2000000001a */
[----:B------:R-:W-:Y:S01]  /*9d10*/  LOP3.LUT R72, R75, 0xffff0000, RZ, 0xc0, !PT ;  /* 0xffff00004b487812 */ /* 0x000fe200078ec0ff */
        /* <DEDUP_REMOVED lines=26> */
[----:B------:R-:W-:Y:S02]  /*9ec0*/  UIADD3 UR9, UPT, UPT, UR49, 0x60, URZ ;  /* 0x0000006031097890 */ /* 0x000fe4000fffe0ff */
[----:B------:R-:W-:Y:S01]  /*9ed0*/  UIADD3 UR8, UPT, UPT, UR44, 0x6400, URZ ;  /* 0x000064002c087890 */ /* 0x000fe2000fffe0ff */
[----:B------:R-:W-:Y:S01]  /*9ee0*/  UMOV UR10, UR50 ;  /* 0x00000032000a7c82 */ /* 0x000fe20008000000 */
[----:B------:R-:W-:Y:S01]  /*9ef0*/  UMOV UR11, UR36 ;  /* 0x00000024000b7c82 */ /* 0x000fe20008000000 */
[----:B---3--:R-:W-:Y:S04]  /*9f00*/  UIADD3 UR4, UP0, UPT, UR6, 0x680, URZ ;  /* 0x0000068006047890 */ /* 0x008fe8000ff1e0ff */
[----:B------:R-:W-:Y:S09]  /*9f10*/  UIADD3.X UR5, UPT, UPT, URZ, UR7, URZ, UP0, !UPT ;  /* 0x00000007ff057290 */ /* 0x000ff200087fe4ff */
[----:B------:R3:W-:Y:S01]  /*9f20*/  UTMASTG.3D [UR8], [UR4] ;  /* 0x00000008040073b5 */ /* 0x0007e20008010000 */
[----:B------:R0:W-:Y:S01]  /*9f30*/  UTMACMDFLUSH ;  /* 0x00000000000079b7 */ /* 0x0001e20000000000 */
[----:B---3--:R-:W-:Y:S04]  /*9f40*/  DEPBAR.LE SB0, 0x1 ;  /* 0x000080400000791a */ /* 0x008fe80000000000 */
.L_x_155:
[----:B------:R-:W-:Y:S05]  /*9f50*/  BSYNC.RECONVERGENT B0 ;  /* 0x0000000000007941 */ /* 0x000fea0003800200 */
.L_x_154:
[----:B------:R-:W-:Y:S01]  /*9f60*/  BAR.SYNC.DEFER_BLOCKING 0x1, 0x80 ;  /* 0x0042000000007b1d */ /* 0x000fe20000010000 */
[----:B------:R-:W-:Y:S01]  /*9f70*/  UISETP.NE.AND UP0, UPT, UR47, -0x4, UPT ;  /* 0xfffffffc2f00788c */ /* 0x000fe2000bf05270 */
[----:B------:R-:W-:Y:S08]  /*9f80*/  IADD3 R0, PT, PT, R36, 0x1, RZ ;  /* 0x0000000124007810 */ /* 0x000ff00007ffe0ff */
[----:B------:R-:W-:Y:S05]  /*9f90*/  BRA.U !UP0, `(.L_x_156) ;  /* 0x0000000108247547 */ /* 0x000fea000b800000 */
[----:B------:R-:W-:Y:S01]  /*9fa0*/  ISETP.NE.AND P0, PT, R99, RZ, PT ;  /* 0x000000ff6300720c */ /* 0x000fe20003f05270 */
[----:B------:R-:W-:Y:S01]  /*9fb0*/  IMAD.U32 R2, RZ, RZ, UR46 ;  /* 0x0000002eff027e24 */ /* 0x000fe2000f8e00ff */
[----:B------:R-:W-:Y:S04]  /*9fc0*/  UIADD3 UR4, UPT, UPT, UR46, 0x1, URZ ;  /* 0x000000012e047890 */ /* 0x000fe8000fffe0ff */
[----:B------:R-:W-:Y:S04]  /*9fd0*/  UISETP.NE.AND UP0, UPT, UR4, 0x4, UPT ;  /* 0x000000040400788c */ /* 0x000fe8000bf05270 */
[----:B------:R-:W-:Y:S03]  /*9fe0*/  USEL UR46, UR4, URZ, UP0 ;  /* 0x000000ff042e7287 */ /* 0x000fe60008000000 */
[----:B------:R-:W-:Y:S05]  /*9ff0*/  @P0 LEA R2, R2, UR44, 0x3 ;  /* 0x0000002c02020c11 */ /* 0x000fea000f8e18ff */
[----:B------:R-:W-:Y:S05]  /*a000*/  @P0 VIADD R2, R2, 0x120 ;  /* 0x0000012002020836 */ /* 0x000fea0000000000 */
[----:B------:R-:W-:Y:S04]  /*a010*/  @P0 PRMT R2, R101, 0x654, R2 ;  /* 0x0000065465020816 */ /* 0x000fe80000000002 */
[----:B------:R3:W-:Y:S03]  /*a020*/  @P0 SYNCS.ARRIVE.TRANS64.RED.A1T0 RZ, [R2+URZ], RZ ;  /* 0x000000ff02ff09a7 */ /* 0x0007e600081004ff */
.L_x_156:
[----:B------:R-:W-:Y:S01]  /*a030*/  R2UR UR4, R86 ;  /* 0x00000000560472ca */ /* 0x000fe200000e0000 */
[----:B------:R-:W-:Y:S01]  /*a040*/  UISETP.NE.AND UP0, UPT, UR62, URZ, UPT ;  /* 0x000000ff3e00728c */ /* 0x000fe2000bf05270 */
[----:B------:R-:W-:Y:S01]  /*a050*/  ISETP.NE.AND P0, PT, R89, 0x2, PT ;  /* 0x000000025900780c */ /* 0x000fe20003f05270 */
[----:B------:R-:W-:Y:S01]  /*a060*/  UIADD3 UR16, UPT, UPT, UR38, UR63, URZ ;  /* 0x0000003f26107290 */ /* 0x000fe2000fffe0ff */
[----:B------:R-:W-:Y:S01]  /*a070*/  ISETP.NE.AND P1, PT, R0, 0x4, PT ;  /* 0x000000040000780c */ /* 0x000fe20003f25270 */
[----:B------:R-:W-:Y:S01]  /*a080*/  UIADD3 UR47, UPT, UPT, UR47, 0x4, URZ ;  /* 0x000000042f2f7890 */ /* 0x000fe2000fffe0ff */
[----:B---3--:R-:W-:Y:S01]  /*a090*/  SEL R2, RZ, 0x1, P0 ;  /* 0x00000001ff027807 */ /* 0x008fe20000000000 */
[----:B------:R-:W-:Y:S01]  /*a0a0*/  UMOV UR36, UR61 ;  /* 0x0000003d00247c82 */ /* 0x000fe20008000000 */
[----:B------:R-:W-:Y:S02]  /*a0b0*/  SEL R3, RZ, 0x1, P1 ;  /* 0x00000001ff037807 */ /* 0x000fe40000800000 */
[----:B------:R-:W-:Y:S02]  /*a0c0*/  LOP3.LUT R91, R91, R2, RZ, 0x3c, !PT ;  /* 0x000000025b5b7212 */ /* 0x000fe400078e3cff */
[----:B------:R-:W-:Y:S01]  /*a0d0*/  LOP3.LUT R92, R92, R3, RZ, 0x3c, !PT ;  /* 0x000000035c5c7212 */ /* 0x000fe200078e3cff */
[----:B------:R-:W-:Y:S01]  /*a0e0*/  UIADD3 UR20, UPT, UPT, UR37, UR4, URZ ;  /* 0x0000000425147290 */ /* 0x000fe2000fffe0ff */
[----:B------:R-:W-:Y:S02]  /*a0f0*/  SEL R89, R89, RZ, P0 ;  /* 0x000000ff59597207 */ /* 0x000fe40000000000 */
[----:B------:R-:W-:Y:S01]  /*a100*/  SEL R36, R0, RZ, P1 ;  /* 0x000000ff00247207 */ /* 0x000fe20000800000 */
[----:B------:R-:W-:Y:S08]  /*a110*/  BRA.U UP0, `(.L_x_157) ;  /* 0xffffffc100047547 */ /* 0x000ff0000b83ffff */
[----:B------:R-:W3:Y:S01]  /*a120*/  LDCU.64 UR4, c[0x0][0x888] ;  /* 0x00011100ff0477ac */ /* 0x000ee20008000a00 */
[----:B------:R-:W4:Y:S01]  /*a130*/  LDCU.64 UR6, c[0x0][0x890] ;  /* 0x00011200ff0677ac */ /* 0x000f220008000a00 */
[----:B---3--:R-:W-:Y:S02]  /*a140*/  ISETP.NE.U32.AND P2, PT, RZ, UR4, PT ;  /* 0x00000004ff007c0c */ /* 0x008fe4000bf45070 */
[----:B----4-:R-:W-:Y:S02]  /*a150*/  ISETP.NE.U32.AND P1, PT, RZ, UR6, PT ;  /* 0x00000006ff007c0c */ /* 0x010fe4000bf25070 */
[----:B------:R-:W-:Y:S02]  /*a160*/  ISETP.NE.AND.EX P2, PT, RZ, UR5, PT, P2 ;  /* 0x00000005ff007c0c */ /* 0x000fe4000bf45320 */
[----:B------:R-:W-:-:S13]  /*a170*/  ISETP.NE.AND.EX P0, PT, RZ, UR7, PT, P1 ;  /* 0x00000007ff007c0c */ /* 0x000fda000bf05310 */
[----:B------:R-:W-:Y:S05]  /*a180*/  @P2 BRA P0, `(.L_x_158) ;  /* 0x00000000003c2947 */ /* 0x000fea0000000000 */
[----:B------:R-:W-:-:S13]  /*a190*/  ISETP.NE.AND.EX P1, PT, RZ, UR7, PT, P1 ;  /* 0x00000007ff007c0c */ /* 0x000fda000bf25310 */
[----:B------:R-:W-:Y:S05]  /*a1a0*/  @P1 BRA `(.L_x_159) ;  /* 0x00000000000c1947 */ /* 0x000fea0003800000 */
[----:B------:R-:W-:-:S13]  /*a1b0*/  FSETP.NEU.AND P0, PT, R41, RZ, PT ;  /* 0x000000ff2900720b */ /* 0x000fda0003f0d000 */
[----:B------:R-:W-:Y:S05]  /*a1c0*/  @!P0 EXIT ;  /* 0x000000000000894d */ /* 0x000fea0003800000 */
[----:B------:R-:W-:Y:S05]  /*a1d0*/  BRA `(.L_x_158) ;  /* 0x0000000000287947 */ /* 0x000fea0003800000 */
.L_x_159:
[----:B------:R-:W-:Y:S01]  /*a1e0*/  ISETP.NE.AND P0, PT, R88, RZ, PT ;  /* 0x000000ff5800720c */ /* 0x000fe20003f05270 */
[----:B------:R-:W-:-:S12]  /*a1f0*/  BSSY.RECONVERGENT B0, `(.L_x_158) ;  /* 0x0000008000007945 */ /* 0x000fd80003800200 */
[----:B------:R-:W-:Y:S05]  /*a200*/  @P0 BRA `(.L_x_160) ;  /* 0x0000000000100947 */ /* 0x000fea0003800000 */
[----:B------:R-:W-:-:S04]  /*a210*/  ISETP.NE.U32.AND P0, PT, RZ, UR4, PT ;  /* 0x00000004ff007c0c */ /* 0x000fc8000bf05070 */
[----:B------:R-:W-:-:S13]  /*a220*/  ISETP.NE.AND.EX P0, PT, RZ, UR5, PT, P0 ;  /* 0x00000005ff007c0c */ /* 0x000fda000bf05300 */
[----:B------:R-:W-:Y:S05]  /*a230*/  @!P0 EXIT ;  /* 0x000000000000894d */ /* 0x000fea0003800000 */
[----:B------:R-:W-:Y:S05]  /*a240*/  BRA `(.L_x_161) ;  /* 0x0000000000087947 */ /* 0x000fea0003800000 */
.L_x_160:
[----:B------:R-:W-:-:S13]  /*a250*/  FSETP.NEU.AND P0, PT, R41, RZ, PT ;  /* 0x000000ff2900720b */ /* 0x000fda0003f0d000 */
[----:B------:R-:W-:Y:S05]  /*a260*/  @!P0 EXIT ;  /* 0x000000000000894d */ /* 0x000fea0003800000 */
.L_x_161:
[----:B------:R-:W-:Y:S05]  /*a270*/  BSYNC.RECONVERGENT B0 ;  /* 0x0000000000007941 */ /* 0x000fea0003800200 */
.L_x_158:
[----:B------:R-:W-:Y:S01]  /*a280*/  ULEA UR6, UR46, UR44, 0x3 ;  /* 0x0000002c2e067291 */ /* 0x000fe2000f8e18ff */
[----:B------:R-:W-:-:S04]  /*a290*/  DEPBAR.LE SB0, 0x0 ;  /* 0x000080000000791a */ /* 0x000fc80000000000 */
[----:B------:R-:W-:-:S04]  /*a2a0*/  UIADD3 UR6, UPT, UPT, UR6, 0x120, URZ ;  /* 0x0000012006067890 */ /* 0x000fc8000fffe0ff */
[----:B------:R-:W-:-:S09]  /*a2b0*/  UPRMT UR6, UR52, 0x654, UR6 ;  /* 0x0000065434067896 */ /* 0x000fd20008000006 */
[----:B------:R-:W-:Y:S01]  /*a2c0*/  SYNCS.ARRIVE.TRANS64.RED.A1T0 RZ, [UR6], RZ ;  /* 0x000000ffffff79a7 */ /* 0x000fe20008100406 */
[----:B------:R-:W-:Y:S05]  /*a2d0*/  EXIT ;  /* 0x000000000000794d */ /* 0x000fea0003800000 */
.L_x_25:
[----:B--2---:R2:W1:Y:S02]  /*a2e0*/  SYNCS.PHASECHK.TRANS64.TRYWAIT P0, [R0+URZ+0x1c0], R3 ;  /* 0x0001c003000075a7 */ /* 0x00446400080011ff */
[----:B-1----:R-:W-:Y:S05]  /*a2f0*/  @!P0 NANOSLEEP.SYNCS 0x989680 ;  /* 0x009896800000895d */ /* 0x002fea0003900000 */
[----:B------:R-:W1:Y:S02]  /*a300*/  @!P0 SYNCS.PHASECHK.TRANS64 P0, [R0+URZ+0x1c0], R3 ;  /* 0x0001c003000085a7 */ /* 0x000e6400080010ff */
[----:B-1----:R-:W-:Y:S05]  /*a310*/  @!P0 BRA `(.L_x_25) ;  /* 0xfffffffc00f08947 */ /* 0x002fea000383ffff */
[----:B------:R-:W-:Y:S05]  /*a320*/  BRA `(.L_x_162) ;  /* 0xffffff7800987947 */ /* 0x000fea000383ffff */
.L_x_28:
[----:B-1----:R-:W-:-:S07]  /*a330*/  MOV R0, UR33 ;  /* 0x0000002100007c02 */ /* 0x002fce0008000f00 */
.L_x_163:
[----:B-1----:R1:W2:Y:S02]  /*a340*/  SYNCS.PHASECHK.TRANS64.TRYWAIT P0, [R0+URZ+0x80], R3 ;  /* 0x00008003000075a7 */ /* 0x0022a400080011ff */
[----:B--2---:R-:W-:Y:S05]  /*a350*/  @!P0 NANOSLEEP.SYNCS 0x989680 ;  /* 0x009896800000895d */ /* 0x004fea0003900000 */
[----:B------:R-:W2:Y:S02]  /*a360*/  @!P0 SYNCS.PHASECHK.TRANS64 P0, [R0+URZ+0x80], R3 ;  /* 0x00008003000085a7 */ /* 0x000ea400080010ff */
[----:B--2---:R-:W-:Y:S05]  /*a370*/  @!P0 BRA `(.L_x_163) ;  /* 0xfffffffc00f08947 */ /* 0x004fea000383ffff */
[----:B------:R-:W-:Y:S05]  /*a380*/  BRA `(.L_x_27) ;  /* 0xffffff7800e87947 */ /* 0x000fea000383ffff */
.L_x_35:
[----:B-1----:R-:W-:-:S07]  /*a390*/  MOV R0, UR17 ;  /* 0x0000001100007c02 */ /* 0x002fce0008000f00 */
.L_x_164:
[----:B-1----:R1:W2:Y:S02]  /*a3a0*/  SYNCS.PHASECHK.TRANS64.TRYWAIT P0, [R0+URZ+0x80], R3 ;  /* 0x00008003000075a7 */ /* 0x0022a400080011ff */
[----:B--2---:R-:W-:Y:S05]  /*a3b0*/  @!P0 NANOSLEEP.SYNCS 0x989680 ;  /* 0x009896800000895d */ /* 0x004fea0003900000 */
[----:B------:R-:W2:Y:S02]  /*a3c0*/  @!P0 SYNCS.PHASECHK.TRANS64 P0, [R0+URZ+0x80], R3 ;  /* 0x00008003000085a7 */ /* 0x000ea400080010ff */
[----:B--2---:R-:W-:Y:S05]  /*a3d0*/  @!P0 BRA `(.L_x_164) ;  /* 0xfffffffc00f08947 */ /* 0x004fea000383ffff */
[----:B------:R-:W-:Y:S05]  /*a3e0*/  BRA `(.L_x_34) ;  /* 0xffffff7c00b47947 */ /* 0x000fea000383ffff */
.L_x_40:
[----:B-1----:R1:W2:Y:S02]  /*a3f0*/  SYNCS.PHASECHK.TRANS64.TRYWAIT P0, [R3+URZ+0x150], R0 ;  /* 0x00015000030075a7 */ /* 0x0022a400080011ff */
[----:B--2---:R-:W-:Y:S05]  /*a400*/  @!P0 NANOSLEEP.SYNCS 0x989680 ;  /* 0x009896800000895d */ /* 0x004fea0003900000 */
[----:B------:R-:W2:Y:S02]  /*a410*/  @!P0 SYNCS.PHASECHK.TRANS64 P0, [R3+URZ+0x150], R0 ;  /* 0x00015000030085a7 */ /* 0x000ea400080010ff */
[----:B--2---:R-:W-:Y:S05]  /*a420*/  @!P0 BRA `(.L_x_40) ;  /* 0xfffffffc00f08947 */ /* 0x004fea000383ffff */
[----:B------:R-:W-:Y:S05]  /*a430*/  BRA `(.L_x_165) ;  /* 0xffffff8000587947 */ /* 0x000fea000383ffff */
.L_x_44:
[----:B-1----:R-:W-:-:S07]  /*a440*/  MOV R0, UR4 ;  /* 0x0000000400007c02 */ /* 0x002fce0008000f00 */
.L_x_166:
[----:B-1----:R1:W2:Y:S02]  /*a450*/  SYNCS.PHASECHK.TRANS64.TRYWAIT P0, [R0+URZ], R3 ;  /* 0x00000003000075a7 */ /* 0x0022a400080011ff */
[----:B--2---:R-:W-:Y:S05]  /*a460*/  @!P0 NANOSLEEP.SYNCS 0x989680 ;  /* 0x009896800000895d */ /* 0x004fea0003900000 */
[----:B------:R-:W2:Y:S02]  /*a470*/  @!P0 SYNCS.PHASECHK.TRANS64 P0, [R0+URZ], R3 ;  /* 0x00000003000085a7 */ /* 0x000ea400080010ff */
[----:B--2---:R-:W-:Y:S05]  /*a480*/  @!P0 BRA `(.L_x_166) ;  /* 0xfffffffc00f08947 */ /* 0x004fea000383ffff */
[----:B------:R-:W-:Y:S05]  /*a490*/  BRA `(.L_x_167) ;  /* 0xffffff8800007947 */ /* 0x000fea000383ffff */
.L_x_45:
[----:B------:R-:W-:-:S07]  /*a4a0*/  MOV R0, UR5 ;  /* 0x0000000500007c02 */ /* 0x000fce0008000f00 */
.L_x_168:
[----:B-1----:R1:W2:Y:S02]  /*a4b0*/  SYNCS.PHASECHK.TRANS64.TRYWAIT P0, [R0+URZ], R3 ;  /* 0x00000003000075a7 */ /* 0x0022a400080011ff */
[----:B--2---:R-:W-:Y:S05]  /*a4c0*/  @!P0 NANOSLEEP.SYNCS 0x989680 ;  /* 0x009896800000895d */ /* 0x004fea0003900000 */
[----:B------:R-:W2:Y:S02]  /*a4d0*/  @!P0 SYNCS.PHASECHK.TRANS64 P0, [R0+URZ], R3 ;  /* 0x00000003000085a7 */ /* 0x000ea400080010ff */
[----:B--2---:R-:W-:Y:S05]  /*a4e0*/  @!P0 BRA `(.L_x_168) ;  /* 0xfffffffc00f08947 */ /* 0x004fea000383ffff */
[----:B------:R-:W-:Y:S05]  /*a4f0*/  BRA `(.L_x_169) ;  /* 0xffffff88000c7947 */ /* 0x000fea000383ffff */
.L_x_46:
[----:B------:R-:W-:-:S07]  /*a500*/  MOV R0, UR5 ;  /* 0x0000000500007c02 */ /* 0x000fce0008000f00 */
.L_x_170:
[----:B-1----:R1:W2:Y:S02]  /*a510*/  SYNCS.PHASECHK.TRANS64.TRYWAIT P0, [R0+URZ], R3 ;  /* 0x00000003000075a7 */ /* 0x0022a400080011ff */
[----:B--2---:R-:W-:Y:S05]  /*a520*/  @!P0 NANOSLEEP.SYNCS 0x989680 ;  /* 0x009896800000895d */ /* 0x004fea0003900000 */
[----:B------:R-:W2:Y:S02]  /*a530*/  @!P0 SYNCS.PHASECHK.TRANS64 P0, [R0+URZ], R3 ;  /* 0x00000003000085a7 */ /* 0x000ea400080010ff */
[----:B--2---:R-:W-:Y:S05]  /*a540*/  @!P0 BRA `(.L_x_170) ;  /* 0xfffffffc00f08947 */ /* 0x004fea000383ffff */
[----:B------:R-:W-:Y:S05]  /*a550*/  BRA `(.L_x_171) ;  /* 0xffffff8800187947 */ /* 0x000fea000383ffff */
.L_x_47:
[----:B------:R-:W-:-:S07]  /*a560*/  MOV R0, UR5 ;  /* 0x0000000500007c02 */ /* 0x000fce0008000f00 */
.L_x_172:
[----:B-1----:R1:W2:Y:S02]  /*a570*/  SYNCS.PHASECHK.TRANS64.TRYWAIT P0, [R0+URZ], R3 ;  /* 0x00000003000075a7 */ /* 0x0022a400080011ff */
[----:B--2---:R-:W-:Y:S05]  /*a580*/  @!P0 NANOSLEEP.SYNCS 0x989680 ;  /* 0x009896800000895d */ /* 0x004fea0003900000 */
[----:B------:R-:W2:Y:S02]  /*a590*/  @!P0 SYNCS.PHASECHK.TRANS64 P0, [R0+URZ], R3 ;  /* 0x00000003000085a7 */ /* 0x000ea400080010ff */
[----:B--2---:R-:W-:Y:S05]  /*a5a0*/  @!P0 BRA `(.L_x_172) ;  /* 0xfffffffc00f08947 */ /* 0x004fea000383ffff */
[----:B------:R-:W-:Y:S05]  /*a5b0*/  BRA `(.L_x_173) ;  /* 0xffffff8800247947 */ /* 0x000fea000383ffff */
.L_x_48:
[----:B------:R-:W-:-:S07]  /*a5c0*/  MOV R0, UR5 ;  /* 0x0000000500007c02 */ /* 0x000fce0008000f00 */
.L_x_174:
[----:B-1----:R1:W2:Y:S02]  /*a5d0*/  SYNCS.PHASECHK.TRANS64.TRYWAIT P0, [R0+URZ], R3 ;  /* 0x00000003000075a7 */ /* 0x0022a400080011ff */
[----:B--2---:R-:W-:Y:S05]  /*a5e0*/  @!P0 NANOSLEEP.SYNCS 0x989680 ;  /* 0x009896800000895d */ /* 0x004fea0003900000 */
[----:B------:R-:W2:Y:S02]  /*a5f0*/  @!P0 SYNCS.PHASECHK.TRANS64 P0, [R0+URZ], R3 ;  /* 0x00000003000085a7 */ /* 0x000ea400080010ff */
[----:B--2---:R-:W-:Y:S05]  /*a600*/  @!P0 BRA `(.L_x_174) ;  /* 0xfffffffc00f08947 */ /* 0x004fea000383ffff */
[----:B------:R-:W-:Y:S05]  /*a610*/  BRA `(.L_x_175) ;  /* 0xffffff8800307947 */ /* 0x000fea000383ffff */
.L_x_49:
[----:B------:R-:W-:-:S07]  /*a620*/  MOV R0, UR5 ;  /* 0x0000000500007c02 */ /* 0x000fce0008000f00 */
.L_x_176:
[----:B-1----:R1:W2:Y:S02]  /*a630*/  SYNCS.PHASECHK.TRANS64.TRYWAIT P0, [R0+URZ], R3 ;  /* 0x00000003000075a7 */ /* 0x0022a400080011ff */
[----:B--2---:R-:W-:Y:S05]  /*a640*/  @!P0 NANOSLEEP.SYNCS 0x989680 ;  /* 0x009896800000895d */ /* 0x004fea0003900000 */
[----:B------:R-:W2:Y:S02]  /*a650*/  @!P0 SYNCS.PHASECHK.TRANS64 P0, [R0+URZ], R3 ;  /* 0x00000003000085a7 */ /* 0x000ea400080010ff */
[----:B--2---:R-:W-:Y:S05]  /*a660*/  @!P0 BRA `(.L_x_176) ;  /* 0xfffffffc00f08947 */ /* 0x004fea000383ffff */
[----:B------:R-:W-:Y:S05]  /*a670*/  BRA `(.L_x_177) ;  /* 0xffffff88003c7947 */ /* 0x000fea000383ffff */
.L_x_50:
[----:B------:R-:W-:-:S07]  /*a680*/  MOV R0, UR5 ;  /* 0x0000000500007c02 */ /* 0x000fce0008000f00 */
.L_x_178:
[----:B-1----:R1:W2:Y:S02]  /*a690*/  SYNCS.PHASECHK.TRANS64.TRYWAIT P0, [R0+URZ], R3 ;  /* 0x00000003000075a7 */ /* 0x0022a400080011ff */
[----:B--2---:R-:W-:Y:S05]  /*a6a0*/  @!P0 NANOSLEEP.SYNCS 0x989680 ;  /* 0x009896800000895d */ /* 0x004fea0003900000 */
[----:B------:R-:W2:Y:S02]  /*a6b0*/  @!P0 SYNCS.PHASECHK.TRANS64 P0, [R0+URZ], R3 ;  /* 0x00000003000085a7 */ /* 0x000ea400080010ff */
[----:B--2---:R-:W-:Y:S05]  /*a6c0*/  @!P0 BRA `(.L_x_178) ;  /* 0xfffffffc00f08947 */ /* 0x004fea000383ffff */
[----:B------:R-:W-:Y:S05]  /*a6d0*/  BRA `(.L_x_179) ;  /* 0xffffff8800487947 */ /* 0x000fea000383ffff */
.L_x_51:
[----:B------:R-:W-:-:S07]  /*a6e0*/  MOV R0, UR5 ;  /* 0x0000000500007c02 */ /* 0x000fce0008000f00 */
.L_x_180:
[----:B-1----:R1:W2:Y:S02]  /*a6f0*/  SYNCS.PHASECHK.TRANS64.TRYWAIT P0, [R0+URZ], R3 ;  /* 0x00000003000075a7 */ /* 0x0022a400080011ff */
[----:B--2---:R-:W-:Y:S05]  /*a700*/  @!P0 NANOSLEEP.SYNCS 0x989680 ;  /* 0x009896800000895d */ /* 0x004fea0003900000 */
[----:B------:R-:W2:Y:S02]  /*a710*/  @!P0 SYNCS.PHASECHK.TRANS64 P0, [R0+URZ], R3 ;  /* 0x00000003000085a7 */ /* 0x000ea400080010ff */
[----:B--2---:R-:W-:Y:S05]  /*a720*/  @!P0 BRA `(.L_x_180) ;  /* 0xfffffffc00f08947 */ /* 0x004fea000383ffff */
[----:B------:R-:W-:Y:S05]  /*a730*/  BRA `(.L_x_181) ;  /* 0xffffff8800547947 */ /* 0x000fea000383ffff */
.L_x_52:
[----:B------:R-:W-:-:S07]  /*a740*/  MOV R0, UR5 ;  /* 0x0000000500007c02 */ /* 0x000fce0008000f00 */
.L_x_182:
[----:B-1----:R1:W2:Y:S02]  /*a750*/  SYNCS.PHASECHK.TRANS64.TRYWAIT P0, [R0+URZ], R3 ;  /* 0x00000003000075a7 */ /* 0x0022a400080011ff */
[----:B--2---:R-:W-:Y:S05]  /*a760*/  @!P0 NANOSLEEP.SYNCS 0x989680 ;  /* 0x009896800000895d */ /* 0x004fea0003900000 */
[----:B------:R-:W2:Y:S02]  /*a770*/  @!P0 SYNCS.PHASECHK.TRANS64 P0, [R0+URZ], R3 ;  /* 0x00000003000085a7 */ /* 0x000ea400080010ff */
[----:B--2---:R-:W-:Y:S05]  /*a780*/  @!P0 BRA `(.L_x_182) ;  /* 0xfffffffc00f08947 */ /* 0x004fea000383ffff */
[----:B------:R-:W-:Y:S05]  /*a790*/  BRA `(.L_x_183) ;  /* 0xffffff8800607947 */ /* 0x000fea000383ffff */
.L_x_53:
[----:B------:R-:W-:-:S07]  /*a7a0*/  MOV R0, UR5 ;  /* 0x0000000500007c02 */ /* 0x000fce0008000f00 */
.L_x_184:
[----:B-1----:R1:W2:Y:S02]  /*a7b0*/  SYNCS.PHASECHK.TRANS64.TRYWAIT P0, [R0+URZ], R3 ;  /* 0x00000003000075a7 */ /* 0x0022a400080011ff */
[----:B--2---:R-:W-:Y:S05]  /*a7c0*/  @!P0 NANOSLEEP.SYNCS 0x989680 ;  /* 0x009896800000895d */ /* 0x004fea0003900000 */
[----:B------:R-:W2:Y:S02]  /*a7d0*/  @!P0 SYNCS.PHASECHK.TRANS64 P0, [R0+URZ], R3 ;  /* 0x00000003000085a7 */ /* 0x000ea400080010ff */
[----:B--2---:R-:W-:Y:S05]  /*a7e0*/  @!P0 BRA `(.L_x_184) ;  /* 0xfffffffc00f08947 */ /* 0x004fea000383ffff */
[----:B------:R-:W-:Y:S05]  /*a7f0*/  BRA `(.L_x_185) ;  /* 0xffffff88006c7947 */ /* 0x000fea000383ffff */
.L_x_54:
[----:B------:R-:W-:-:S07]  /*a800*/  MOV R0, UR5 ;  /* 0x0000000500007c02 */ /* 0x000fce0008000f00 */
.L_x_186:
[----:B-1----:R1:W2:Y:S02]  /*a810*/  SYNCS.PHASECHK.TRANS64.TRYWAIT P0, [R0+URZ], R3 ;  /* 0x00000003000075a7 */ /* 0x0022a400080011ff */
[----:B--2---:R-:W-:Y:S05]  /*a820*/  @!P0 NANOSLEEP.SYNCS 0x989680 ;  /* 0x009896800000895d */ /* 0x004fea0003900000 */
[----:B------:R-:W2:Y:S02]  /*a830*/  @!P0 SYNCS.PHASECHK.TRANS64 P0, [R0+URZ], R3 ;  /* 0x00000003000085a7 */ /* 0x000ea400080010ff */
[----:B--2---:R-:W-:Y:S05]  /*a840*/  @!P0 BRA `(.L_x_186) ;  /* 0xfffffffc00f08947 */ /* 0x004fea000383ffff */
[----:B------:R-:W-:Y:S05]  /*a850*/  BRA `(.L_x_187) ;  /* 0xffffff8800787947 */ /* 0x000fea000383ffff */
.L_x_55:
[----:B------:R-:W-:-:S07]  /*a860*/  MOV R0, UR5 ;  /* 0x0000000500007c02 */ /* 0x000fce0008000f00 */
.L_x_188:
[----:B-1----:R1:W2:Y:S02]  /*a870*/  SYNCS.PHASECHK.TRANS64.TRYWAIT P0, [R0+URZ], R3 ;  /* 0x00000003000075a7 */ /* 0x0022a400080011ff */
[----:B--2---:R-:W-:Y:S05]  /*a880*/  @!P0 NANOSLEEP.SYNCS 0x989680 ;  /* 0x009896800000895d */ /* 0x004fea0003900000 */
[----:B------:R-:W2:Y:S02]  /*a890*/  @!P0 SYNCS.PHASECHK.TRANS64 P0, [R0+URZ], R3 ;  /* 0x00000003000085a7 */ /* 0x000ea400080010ff */
[----:B--2---:R-:W-:Y:S05]  /*a8a0*/  @!P0 BRA `(.L_x_188) ;  /* 0xfffffffc00f08947 */ /* 0x004fea000383ffff */
[----:B------:R-:W-:Y:S05]  /*a8b0*/  BRA `(.L_x_189) ;  /* 0xffffff8800847947 */ /* 0x000fea000383ffff */
.L_x_56:
[----:B------:R-:W-:-:S07]  /*a8c0*/  MOV R0, UR5 ;  /* 0x0000000500007c02 */ /* 0x000fce0008000f00 */
.L_x_190:
[----:B-1----:R1:W2:Y:S02]  /*a8d0*/  SYNCS.PHASECHK.TRANS64.TRYWAIT P0, [R0+URZ], R3 ;  /* 0x00000003000075a7 */ /* 0x0022a400080011ff */
[----:B--2---:R-:W-:Y:S05]  /*a8e0*/  @!P0 NANOSLEEP.SYNCS 0x989680 ;  /* 0x009896800000895d */ /* 0x004fea0003900000 */
[----:B------:R-:W2:Y:S02]  /*a8f0*/  @!P0 SYNCS.PHASECHK.TRANS64 P0, [R0+URZ], R3 ;  /* 0x00000003000085a7 */ /* 0x000ea400080010ff */
[----:B--2---:R-:W-:Y:S05]  /*a900*/  @!P0 BRA `(.L_x_190) ;  /* 0xfffffffc00f08947 */ /* 0x004fea000383ffff */
[----:B------:R-:W-:Y:S05]  /*a910*/  BRA `(.L_x_191) ;  /* 0xffffff8800907947 */ /* 0x000fea000383ffff */
.L_x_57:
[----:B------:R-:W-:-:S07]  /*a920*/  MOV R0, UR5 ;  /* 0x0000000500007c02 */ /* 0x000fce0008000f00 */
.L_x_192:
[----:B-1----:R1:W2:Y:S02]  /*a930*/  SYNCS.PHASECHK.TRANS64.TRYWAIT P0, [R0+URZ], R3 ;  /* 0x00000003000075a7 */ /* 0x0022a400080011ff */
[----:B--2---:R-:W-:Y:S05]  /*a940*/  @!P0 NANOSLEEP.SYNCS 0x989680 ;  /* 0x009896800000895d */ /* 0x004fea0003900000 */
[----:B------:R-:W2:Y:S02]  /*a950*/  @!P0 SYNCS.PHASECHK.TRANS64 P0, [R0+URZ], R3 ;  /* 0x00000003000085a7 */ /* 0x000ea400080010ff */
[----:B--2---:R-:W-:Y:S05]  /*a960*/  @!P0 BRA `(.L_x_192) ;  /* 0xfffffffc00f08947 */ /* 0x004fea000383ffff */
[----:B------:R-:W-:Y:S05]  /*a970*/  BRA `(.L_x_193) ;  /* 0xffffff88009c7947 */ /* 0x000fea000383ffff */
.L_x_58:
[----:B------:R-:W-:-:S07]  /*a980*/  MOV R0, UR5 ;  /* 0x0000000500007c02 */ /* 0x000fce0008000f00 */
.L_x_194:
[----:B-1----:R1:W2:Y:S02]  /*a990*/  SYNCS.PHASECHK.TRANS64.TRYWAIT P0, [R0+URZ], R3 ;  /* 0x00000003000075a7 */ /* 0x0022a400080011ff */
[----:B--2---:R-:W-:Y:S05]  /*a9a0*/  @!P0 NANOSLEEP.SYNCS 0x989680 ;  /* 0x009896800000895d */ /* 0x004fea0003900000 */
[----:B------:R-:W2:Y:S02]  /*a9b0*/  @!P0 SYNCS.PHASECHK.TRANS64 P0, [R0+URZ], R3 ;  /* 0x00000003000085a7 */ /* 0x000ea400080010ff */
[----:B--2---:R-:W-:Y:S05]  /*a9c0*/  @!P0 BRA `(.L_x_194) ;  /* 0xfffffffc00f08947 */ /* 0x004fea000383ffff */
[----:B------:R-:W-:Y:S05]  /*a9d0*/  BRA `(.L_x_195) ;  /* 0xffffff8800a87947 */ /* 0x000fea000383ffff */
.L_x_61:
[----:B--2---:R2:W3:Y:S02]  /*a9e0*/  SYNCS.PHASECHK.TRANS64.TRYWAIT P0, [R2+URZ+0x1b0], R5 ;  /* 0x0001b005020075a7 */ /* 0x0044e400080011ff */
[----:B---3--:R-:W-:Y:S05]  /*a9f0*/  @!P0 NANOSLEEP.SYNCS 0x989680 ;  /* 0x009896800000895d */ /* 0x008fea0003900000 */
[----:B------:R-:W3:Y:S02]  /*aa00*/  @!P0 SYNCS.PHASECHK.TRANS64 P0, [R2+URZ+0x1b0], R5 ;  /* 0x0001b005020085a7 */ /* 0x000ee400080010ff */
[----:B---3--:R-:W-:Y:S05]  /*aa10*/  @!P0 BRA `(.L_x_61) ;  /* 0xfffffffc00f08947 */ /* 0x008fea000383ffff */
[----:B------:R-:W-:Y:S05]  /*aa20*/  BRA `(.L_x_196) ;  /* 0xffffff8c00047947 */ /* 0x000fea000383ffff */
.L_x_62:
[----:B------:R-:W-:-:S07]  /*aa30*/  MOV R2, UR4 ;  /* 0x0000000400027c02 */ /* 0x000fce0008000f00 */
.L_x_197:
[----:B--2---:R2:W3:Y:S02]  /*aa40*/  SYNCS.PHASECHK.TRANS64.TRYWAIT P0, [R2+URZ+0x160], R5 ;  /* 0x00016005020075a7 */ /* 0x0044e400080011ff */
[----:B---3--:R-:W-:Y:S05]  /*aa50*/  @!P0 NANOSLEEP.SYNCS 0x989680 ;  /* 0x009896800000895d */ /* 0x008fea0003900000 */
[----:B------:R-:W3:Y:S02]  /*aa60*/  @!P0 SYNCS.PHASECHK.TRANS64 P0, [R2+URZ+0x160], R5 ;  /* 0x00016005020085a7 */ /* 0x000ee400080010ff */
[----:B---3--:R-:W-:Y:S05]  /*aa70*/  @!P0 BRA `(.L_x_197) ;  /* 0xfffffffc00f08947 */ /* 0x008fea000383ffff */
[----:B------:R-:W-:Y:S05]  /*aa80*/  BRA `(.L_x_198) ;  /* 0xffffff8c00147947 */ /* 0x000fea000383ffff */
.L_x_63:
[----:B--2---:R2:W3:Y:S02]  /*aa90*/  SYNCS.PHASECHK.TRANS64.TRYWAIT P1, [R2+URZ+0x150], R5 ;  /* 0x00015005020075a7 */ /* 0x0044e400080211ff */
[----:B---3--:R-:W-:Y:S05]  /*aaa0*/  @!P1 NANOSLEEP.SYNCS 0x989680 ;  /* 0x009896800000995d */ /* 0x008fea0003900000 */
[----:B------:R-:W3:Y:S02]  /*aab0*/  @!P1 SYNCS.PHASECHK.TRANS64 P1, [R2+URZ+0x150], R5 ;  /* 0x00015005020095a7 */ /* 0x000ee400080210ff */
[----:B---3--:R-:W-:Y:S05]  /*aac0*/  @!P1 BRA `(.L_x_63) ;  /* 0xfffffffc00f09947 */ /* 0x008fea000383ffff */
[----:B------:R-:W-:Y:S05]  /*aad0*/  BRA `(.L_x_199) ;  /* 0xffffff8c00447947 */ /* 0x000fea000383ffff */
.L_x_66:
[----:B------:R-:W-:-:S07]  /*aae0*/  MOV R0, UR4 ;  /* 0x0000000400007c02 */ /* 0x000fce0008000f00 */
.L_x_200:
[----:B--2---:R2:W3:Y:S02]  /*aaf0*/  SYNCS.PHASECHK.TRANS64.TRYWAIT P0, [R0+URZ+0x160], R3 ;  /* 0x00016003000075a7 */ /* 0x0044e400080011ff */
[----:B---3--:R-:W-:Y:S05]  /*ab00*/  @!P0 NANOSLEEP.SYNCS 0x989680 ;  /* 0x009896800000895d */ /* 0x008fea0003900000 */
[----:B------:R-:W3:Y:S02]  /*ab10*/  @!P0 SYNCS.PHASECHK.TRANS64 P0, [R0+URZ+0x160], R3 ;  /* 0x00016003000085a7 */ /* 0x000ee400080010ff */
[----:B---3--:R-:W-:Y:S05]  /*ab20*/  @!P0 BRA `(.L_x_200) ;  /* 0xfffffffc00f08947 */ /* 0x008fea000383ffff */
[----:B------:R-:W-:Y:S05]  /*ab30*/  BRA `(.L_x_65) ;  /* 0xffffff8c00987947 */ /* 0x000fea000383ffff */
.L_x_75:
[----:B--2---:R-:W-:-:S04]  /*ab40*/  MOV R0, UR5 ;  /* 0x0000000500007c02 */ /* 0x004fc80008000f00 */
[----:B------:R2:W3:Y:S03]  /*ab50*/  SYNCS.PHASECHK.TRANS64.TRYWAIT P0, [R0+URZ+0x8], R7 ;  /* 0x00000807000075a7 */ /* 0x0004e600080011ff */
[----:B---3--:R-:W-:Y:S05]  /*ab60*/  @!P0 NANOSLEEP.SYNCS 0x989680 ;  /* 0x009896800000895d */ /* 0x008fea0003900000 */
[----:B------:R-:W3:Y:S02]  /*ab70*/  @!P0 SYNCS.PHASECHK.TRANS64 P0, [R0+URZ+0x8], R7 ;  /* 0x00000807000085a7 */ /* 0x000ee400080010ff */
[----:B---3--:R-:W-:Y:S05]  /*ab80*/  @!P0 BRA `(.L_x_75) ;  /* 0xfffffffc00ec8947 */ /* 0x008fea000383ffff */
[----:B------:R-:W-:Y:S05]  /*ab90*/  BRA `(.L_x_74) ;  /* 0xffffff90004c7947 */ /* 0x000fea000383ffff */
.L_x_77:
[----:B------:R-:W-:Y:S01]  /*aba0*/  BSSY B0, `(.L_x_201) ;  /* 0x0000006000007945 */ /* 0x000fe20003800000 */
[----:B------:R-:W-:-:S07]  /*abb0*/  MOV R15, 0xffffffff ;  /* 0xffffffff000f7802 */ /* 0x000fce0000000f00 */
[----:B-12--5:R-:W-:Y:S05]  /*abc0*/  WARPSYNC.COLLECTIVE R15, `(.L_x_202) ;  /* 0x000000000f0c7348 */ /* 0x026fea0003c00000 */
[----:B------:R-:W-:Y:S02]  /*abd0*/  ELECT P6, UR79, PT ;  /* 0x00000000004f782f */ /* 0x000fe400038c0000 */
[----:B------:R-:W-:Y:S01]  /*abe0*/  MOV R14, UR79 ;  /* 0x0000004f000e7c02 */ /* 0x000fe20008000f00 */
[----:B-12--5:R-:W-:Y:S10]  /*abf0*/  ENDCOLLECTIVE ;  /* 0x000000000000791b */ /* 0x026ff40003800000 */
.L_x_202:
[----:B------:R-:W-:Y:S05]  /*ac00*/  BSYNC B0 ;  /* 0x0000000000007941 */ /* 0x000fea0003800000 */
.L_x_201:
[----:B------:R-:W-:Y:S01]  /*ac10*/  PLOP3.LUT P0, PT, P6, PT, PT, 0x80, 0x8 ;  /* 0x000000000008781c */ /* 0x000fe2000370f070 */
[----:B------:R-:W-:-:S12]  /*ac20*/  BRA `(.L_x_203) ;  /* 0xffffff9000787947 */ /* 0x000fd8000383ffff */
.L_x_79:
[----:B--2---:R-:W-:-:S04]  /*ac30*/  MOV R0, UR5 ;  /* 0x0000000500007c02 */ /* 0x004fc80008000f00 */
[----:B------:R2:W3:Y:S03]  /*ac40*/  SYNCS.PHASECHK.TRANS64.TRYWAIT P0, [R0+URZ+0x8], R5 ;  /* 0x00000805000075a7 */ /* 0x0004e600080011ff */
[----:B---3--:R-:W-:Y:S05]  /*ac50*/  @!P0 NANOSLEEP.SYNCS 0x989680 ;  /* 0x009896800000895d */ /* 0x008fea0003900000 */
[----:B------:R-:W3:Y:S02]  /*ac60*/  @!P0 SYNCS.PHASECHK.TRANS64 P0, [R0+URZ+0x8], R5 ;  /* 0x00000805000085a7 */ /* 0x000ee400080010ff */
[----:B---3--:R-:W-:Y:S05]  /*ac70*/  @!P0 BRA `(.L_x_79) ;  /* 0xfffffffc00ec8947 */ /* 0x008fea000383ffff */
[----:B------:R-:W-:Y:S05]  /*ac80*/  BRA `(.L_x_78) ;  /* 0xffffff90007c7947 */ /* 0x000fea000383ffff */
.L_x_80:
[----:B-1----:R1:W2:Y:S02]  /*ac90*/  SYNCS.PHASECHK.TRANS64.TRYWAIT P0, [R0+URZ+0x150], R5 ;  /* 0x00015005000075a7 */ /* 0x0022a400080011ff */
[----:B--2---:R-:W-:Y:S05]  /*aca0*/  @!P0 NANOSLEEP.SYNCS 0x989680 ;  /* 0x009896800000895d */ /* 0x004fea0003900000 */
[----:B------:R-:W2:Y:S02]  /*acb0*/  @!P0 SYNCS.PHASECHK.TRANS64 P0, [R0+URZ+0x150], R5 ;  /* 0x00015005000085a7 */ /* 0x000ea400080010ff */
[----:B--2---:R-:W-:Y:S05]  /*acc0*/  @!P0 BRA `(.L_x_80) ;  /* 0xfffffffc00f08947 */ /* 0x004fea000383ffff */
[----:B------:R-:W-:Y:S05]  /*acd0*/  BRA `(.L_x_204) ;  /* 0xffffff9400587947 */ /* 0x000fea000383ffff */
.L_x_82:
[----:B------:R-:W-:-:S07]  /*ace0*/  MOV R0, UR23 ;  /* 0x0000001700007c02 */ /* 0x000fce0008000f00 */
.L_x_205:
[----:B-1----:R1:W2:Y:S02]  /*acf0*/  SYNCS.PHASECHK.TRANS64.TRYWAIT P0, [R0+URZ+0x190], R5 ;  /* 0x00019005000075a7 */ /* 0x0022a400080011ff */
[----:B--2---:R-:W-:Y:S05]  /*ad00*/  @!P0 NANOSLEEP.SYNCS 0x989680 ;  /* 0x009896800000895d */ /* 0x004fea0003900000 */
[----:B------:R-:W2:Y:S02]  /*ad10*/  @!P0 SYNCS.PHASECHK.TRANS64 P0, [R0+URZ+0x190], R5 ;  /* 0x00019005000085a7 */ /* 0x000ea400080010ff */
[----:B--2---:R-:W-:Y:S05]  /*ad20*/  @!P0 BRA `(.L_x_205) ;  /* 0xfffffffc00f08947 */ /* 0x004fea000383ffff */
[----:B------:R-:W-:Y:S05]  /*ad30*/  BRA `(.L_x_206) ;  /* 0xffffff9400a47947 */ /* 0x000fea000383ffff */
.L_x_85:
[----:B------:R-:W-:Y:S07]  /*ad40*/  MOV R0, UR5 ;  /* 0x0000000500007c02 */ /* 0x000fee0008000f00 */
.L_x_207:
[----:B-1----:R1:W2:Y:S02]  /*ad50*/  SYNCS.PHASECHK.TRANS64.TRYWAIT P0, [R0+URZ], R5 ;  /* 0x00000005000075a7 */ /* 0x0022a400080011ff */
[----:B--2---:R-:W-:Y:S05]  /*ad60*/  @!P0 NANOSLEEP.SYNCS 0x989680 ;  /* 0x009896800000895d */ /* 0x004fea0003900000 */
[----:B------:R-:W2:Y:S02]  /*ad70*/  @!P0 SYNCS.PHASECHK.TRANS64 P0, [R0+URZ], R5 ;  /* 0x00000005000085a7 */ /* 0x000ea400080010ff */
[----:B--2---:R-:W-:Y:S05]  /*ad80*/  @!P0 BRA `(.L_x_207) ;  /* 0xfffffffc00f08947 */ /* 0x004fea000383ffff */
[----:B------:R-:W-:Y:S05]  /*ad90*/  BRA `(.L_x_84) ;  /* 0xffffff9400b87947 */ /* 0x000fea000383ffff */
.L_x_89:
[----:B-1----:R-:W-:-:S07]  /*ada0*/  MOV R0, UR4 ;  /* 0x0000000400007c02 */ /* 0x002fce0008000f00 */
.L_x_208:
[----:B-1----:R1:W2:Y:S02]  /*adb0*/  SYNCS.PHASECHK.TRANS64.TRYWAIT P0, [R0+URZ], R3 ;  /* 0x00000003000075a7 */ /* 0x0022a400080011ff */
[----:B--2---:R-:W-:Y:S05]  /*adc0*/  @!P0 NANOSLEEP.SYNCS 0x989680 ;  /* 0x009896800000895d */ /* 0x004fea0003900000 */
[----:B------:R-:W2:Y:S02]  /*add0*/  @!P0 SYNCS.PHASECHK.TRANS64 P0, [R0+URZ], R3 ;  /* 0x00000003000085a7 */ /* 0x000ea400080010ff */
[----:B--2---:R-:W-:Y:S05]  /*ade0*/  @!P0 BRA `(.L_x_208) ;  /* 0xfffffffc00f08947 */ /* 0x004fea000383ffff */
[----:B------:R-:W-:Y:S05]  /*adf0*/  BRA `(.L_x_209) ;  /* 0xffffff9800847947 */ /* 0x000fea000383ffff */
.L_x_90:
[----:B------:R-:W-:-:S07]  /*ae00*/  MOV R0, UR5 ;  /* 0x0000000500007c02 */ /* 0x000fce0008000f00 */
.L_x_210:
[----:B-1----:R1:W2:Y:S02]  /*ae10*/  SYNCS.PHASECHK.TRANS64.TRYWAIT P0, [R0+URZ], R3 ;  /* 0x00000003000075a7 */ /* 0x0022a400080011ff */
[----:B--2---:R-:W-:Y:S05]  /*ae20*/  @!P0 NANOSLEEP.SYNCS 0x989680 ;  /* 0x009896800000895d */ /* 0x004fea0003900000 */
[----:B------:R-:W2:Y:S02]  /*ae30*/  @!P0 SYNCS.PHASECHK.TRANS64 P0, [R0+URZ], R3 ;  /* 0x00000003000085a7 */ /* 0x000ea400080010ff */
[----:B--2---:R-:W-:Y:S05]  /*ae40*/  @!P0 BRA `(.L_x_210) ;  /* 0xfffffffc00f08947 */ /* 0x004fea000383ffff */
[----:B------:R-:W-:Y:S05]  /*ae50*/  BRA `(.L_x_211) ;  /* 0xffffff9800907947 */ /* 0x000fea000383ffff */
.L_x_91:
[----:B------:R-:W-:-:S07]  /*ae60*/  MOV R0, UR5 ;  /* 0x0000000500007c02 */ /* 0x000fce0008000f00 */
.L_x_212:
[----:B-1----:R1:W2:Y:S02]  /*ae70*/  SYNCS.PHASECHK.TRANS64.TRYWAIT P0, [R0+URZ], R3 ;  /* 0x00000003000075a7 */ /* 0x0022a400080011ff */
[----:B--2---:R-:W-:Y:S05]  /*ae80*/  @!P0 NANOSLEEP.SYNCS 0x989680 ;  /* 0x009896800000895d */ /* 0x004fea0003900000 */
[----:B------:R-:W2:Y:S02]  /*ae90*/  @!P0 SYNCS.PHASECHK.TRANS64 P0, [R0+URZ], R3 ;  /* 0x00000003000085a7 */ /* 0x000ea400080010ff */
[----:B--2---:R-:W-:Y:S05]  /*aea0*/  @!P0 BRA `(.L_x_212) ;  /* 0xfffffffc00f08947 */ /* 0x004fea000383ffff */
[----:B------:R-:W-:Y:S05]  /*aeb0*/  BRA `(.L_x_213) ;  /* 0xffffff98009c7947 */ /* 0x000fea000383ffff */
.L_x_94:
[----:B------:R-:W-:-:S07]  /*aec0*/  MOV R0, UR17 ;  /* 0x0000001100007c02 */ /* 0x000fce0008000f00 */
.L_x_214:
[----:B-1----:R1:W2:Y:S02]  /*aed0*/  SYNCS.PHASECHK.TRANS64.TRYWAIT P1, [R0+URZ+0x1d0], R3 ;  /* 0x0001d003000075a7 */ /* 0x0022a400080211ff */
[----:B--2---:R-:W-:Y:S05]  /*aee0*/  @!P1 NANOSLEEP.SYNCS 0x989680 ;  /* 0x009896800000995d */ /* 0x004fea0003900000 */
[----:B------:R-:W2:Y:S02]  /*aef0*/  @!P1 SYNCS.PHASECHK.TRANS64 P1, [R0+URZ+0x1d0], R3 ;  /* 0x0001d003000095a7 */ /* 0x000ea400080210ff */
[----:B--2---:R-:W-:Y:S05]  /*af00*/  @!P1 BRA `(.L_x_214) ;  /* 0xfffffffc00f09947 */ /* 0x004fea000383ffff */
[----:B------:R-:W-:Y:S05]  /*af10*/  BRA `(.L_x_215) ;  /* 0xffffff9800e87947 */ /* 0x000fea000383ffff */
.L_x_99:
[----:B---3--:R3:W4:Y:S02]  /*af20*/  SYNCS.PHASECHK.TRANS64.TRYWAIT P0, [R12+URZ+0x150], R9 ;  /* 0x000150090c0075a7 */ /* 0x00872400080011ff */
[----:B----4-:R-:W-:Y:S05]  /*af30*/  @!P0 NANOSLEEP.SYNCS 0x989680 ;  /* 0x009896800000895d */ /* 0x010fea0003900000 */
[----:B------:R-:W4:Y:S02]  /*af40*/  @!P0 SYNCS.PHASECHK.TRANS64 P0, [R12+URZ+0x150], R9 ;  /* 0x000150090c0085a7 */ /* 0x000f2400080010ff */
[----:B----4-:R-:W-:Y:S05]  /*af50*/  @!P0 BRA `(.L_x_99) ;  /* 0xfffffffc00f08947 */ /* 0x010fea000383ffff */
[----:B------:R-:W-:Y:S05]  /*af60*/  BRA `(.L_x_216) ;  /* 0xffffffa0001c7947 */ /* 0x000fea000383ffff */
.L_x_102:
[----:B------:R-:W-:Y:S07]  /*af70*/  MOV R0, UR21 ;  /* 0x0000001500007c02 */ /* 0x000fee0008000f00 */
.L_x_217:
[----:B-1----:R1:W3:Y:S02]  /*af80*/  SYNCS.PHASECHK.TRANS64.TRYWAIT P2, [R0+URZ+0x148], R11 ;  /* 0x0001480b000075a7 */ /* 0x0022e400080411ff */
[----:B---3--:R-:W-:Y:S05]  /*af90*/  @!P2 NANOSLEEP.SYNCS 0x989680 ;  /* 0x009896800000a95d */ /* 0x008fea0003900000 */
[----:B------:R-:W3:Y:S02]  /*afa0*/  @!P2 SYNCS.PHASECHK.TRANS64 P2, [R0+URZ+0x148], R11 ;  /* 0x0001480b0000a5a7 */ /* 0x000ee400080410ff */
[----:B---3--:R-:W-:Y:S05]  /*afb0*/  @!P2 BRA `(.L_x_217) ;  /* 0xfffffffc00f0a947 */ /* 0x008fea000383ffff */
[----:B------:R-:W-:Y:S05]  /*afc0*/  BRA `(.L_x_101) ;  /* 0xffffffa400847947 */ /* 0x000fea000383ffff */
.L_x_105:
[----:B---3--:R-:W-:Y:S07]  /*afd0*/  MOV R0, UR21 ;  /* 0x0000001500007c02 */ /* 0x008fee0008000f00 */
.L_x_218:
[----:B-1----:R1:W3:Y:S02]  /*afe0*/  SYNCS.PHASECHK.TRANS64.TRYWAIT P0, [R0+URZ+0x120], R9 ;  /* 0x00012009000075a7 */ /* 0x0022e400080011ff */
[----:B---3--:R-:W-:Y:S05]  /*aff0*/  @!P0 NANOSLEEP.SYNCS 0x989680 ;  /* 0x009896800000895d */ /* 0x008fea0003900000 */
[----:B------:R-:W3:Y:S02]  /*b000*/  @!P0 SYNCS.PHASECHK.TRANS64 P0, [R0+URZ+0x120], R9 ;  /* 0x00012009000085a7 */ /* 0x000ee400080010ff */
[----:B---3--:R-:W-:Y:S05]  /*b010*/  @!P0 BRA `(.L_x_218) ;  /* 0xfffffffc00f08947 */ /* 0x008fea000383ffff */
[----:B------:R-:W-:Y:S05]  /*b020*/  BRA `(.L_x_219) ;  /* 0xffffffa400e07947 */ /* 0x000fea000383ffff */
.L_x_106:
[----:B------:R-:W-:Y:S07]  /*b030*/  MOV R0, UR21 ;  /* 0x0000001500007c02 */ /* 0x000fee0008000f00 */
.L_x_220:
[----:B-1----:R1:W3:Y:S02]  /*b040*/  SYNCS.PHASECHK.TRANS64.TRYWAIT P0, [R0+URZ+0x128], R9 ;  /* 0x00012809000075a7 */ /* 0x0022e400080011ff */
[----:B---3--:R-:W-:Y:S05]  /*b050*/  @!P0 NANOSLEEP.SYNCS 0x989680 ;  /* 0x009896800000895d */ /* 0x008fea0003900000 */
[----:B------:R-:W3:Y:S02]  /*b060*/  @!P0 SYNCS.PHASECHK.TRANS64 P0, [R0+URZ+0x128], R9 ;  /* 0x00012809000085a7 */ /* 0x000ee400080010ff */
[----:B---3--:R-:W-:Y:S05]  /*b070*/  @!P0 BRA `(.L_x_220) ;  /* 0xfffffffc00f08947 */ /* 0x008fea000383ffff */
[----:B------:R-:W-:Y:S05]  /*b080*/  BRA `(.L_x_221) ;  /* 0xffffffa800187947 */ /* 0x000fea000383ffff */
.L_x_107:
[----:B------:R-:W-:Y:S07]  /*b090*/  MOV R0, UR21 ;  /* 0x0000001500007c02 */ /* 0x000fee0008000f00 */
.L_x_222:
[----:B-1----:R1:W3:Y:S02]  /*b0a0*/  SYNCS.PHASECHK.TRANS64.TRYWAIT P0, [R0+URZ+0x130], R9 ;  /* 0x00013009000075a7 */ /* 0x0022e400080011ff */
[----:B---3--:R-:W-:Y:S05]  /*b0b0*/  @!P0 NANOSLEEP.SYNCS 0x989680 ;  /* 0x009896800000895d */ /* 0x008fea0003900000 */
[----:B------:R-:W3:Y:S02]  /*b0c0*/  @!P0 SYNCS.PHASECHK.TRANS64 P0, [R0+URZ+0x130], R9 ;  /* 0x00013009000085a7 */ /* 0x000ee400080010ff */
[----:B---3--:R-:W-:Y:S05]  /*b0d0*/  @!P0 BRA `(.L_x_222) ;  /* 0xfffffffc00f08947 */ /* 0x008fea000383ffff */
[----:B------:R-:W-:Y:S05]  /*b0e0*/  BRA `(.L_x_223) ;  /* 0xffffffa8005c7947 */ /* 0x000fea000383ffff */
.L_x_108:
[----:B------:R-:W-:Y:S07]  /*b0f0*/  MOV R0, UR21 ;  /* 0x0000001500007c02 */ /* 0x000fee0008000f00 */
.L_x_224:
[----:B-1----:R1:W3:Y:S02]  /*b100*/  SYNCS.PHASECHK.TRANS64.TRYWAIT P0, [R0+URZ+0x138], R9 ;  /* 0x00013809000075a7 */ /* 0x0022e400080011ff */
[----:B---3--:R-:W-:Y:S05]  /*b110*/  @!P0 NANOSLEEP.SYNCS 0x989680 ;  /* 0x009896800000895d */ /* 0x008fea0003900000 */
[----:B------:R-:W3:Y:S02]  /*b120*/  @!P0 SYNCS.PHASECHK.TRANS64 P0, [R0+URZ+0x138], R9 ;  /* 0x00013809000085a7 */ /* 0x000ee400080010ff */
[----:B---3--:R-:W-:Y:S05]  /*b130*/  @!P0 BRA `(.L_x_224) ;  /* 0xfffffffc00f08947 */ /* 0x008fea000383ffff */
[----:B------:R-:W-:Y:S05]  /*b140*/  BRA `(.L_x_225) ;  /* 0xffffffa8009c7947 */ /* 0x000fea000383ffff */
.L_x_110:
[----:B------:R-:W-:-:S07]  /*b150*/  MOV R0, UR21 ;  /* 0x0000001500007c02 */ /* 0x000fce0008000f00 */
.L_x_226:
[----:B-1----:R1:W4:Y:S02]  /*b160*/  SYNCS.PHASECHK.TRANS64.TRYWAIT P0, [R0+URZ+0x120], R3 ;  /* 0x00012003000075a7 */ /* 0x00232400080011ff */
[----:B----4-:R-:W-:Y:S05]  /*b170*/  @!P0 NANOSLEEP.SYNCS 0x989680 ;  /* 0x009896800000895d */ /* 0x010fea0003900000 */
[----:B------:R-:W4:Y:S02]  /*b180*/  @!P0 SYNCS.PHASECHK.TRANS64 P0, [R0+URZ+0x120], R3 ;  /* 0x00012003000085a7 */ /* 0x000f2400080010ff */
[----:B----4-:R-:W-:Y:S05]  /*b190*/  @!P0 BRA `(.L_x_226) ;  /* 0xfffffffc00f08947 */ /* 0x010fea000383ffff */
[----:B------:R-:W-:Y:S05]  /*b1a0*/  BRA `(.L_x_227) ;  /* 0xffffffac00107947 */ /* 0x000fea000383ffff */
.L_x_111:
[----:B-1----:R-:W-:-:S07]  /*b1b0*/  MOV R0, UR21 ;  /* 0x0000001500007c02 */ /* 0x002fce0008000f00 */
.L_x_228:
[----:B-1----:R1:W4:Y:S02]  /*b1c0*/  SYNCS.PHASECHK.TRANS64.TRYWAIT P0, [R0+URZ+0x128], R3 ;  /* 0x00012803000075a7 */ /* 0x00232400080011ff */
[----:B----4-:R-:W-:Y:S05]  /*b1d0*/  @!P0 NANOSLEEP.SYNCS 0x989680 ;  /* 0x009896800000895d */ /* 0x010fea0003900000 */
[----:B------:R-:W4:Y:S02]  /*b1e0*/  @!P0 SYNCS.PHASECHK.TRANS64 P0, [R0+URZ+0x128], R3 ;  /* 0x00012803000085a7 */ /* 0x000f2400080010ff */
[----:B----4-:R-:W-:Y:S05]  /*b1f0*/  @!P0 BRA `(.L_x_228) ;  /* 0xfffffffc00f08947 */ /* 0x010fea000383ffff */
[----:B------:R-:W-:Y:S05]  /*b200*/  BRA `(.L_x_229) ;  /* 0xffffffac00007947 */ /* 0x000fea000383ffff */
.L_x_112:
[----:B-1----:R-:W-:-:S07]  /*b210*/  MOV R0, UR21 ;  /* 0x0000001500007c02 */ /* 0x002fce0008000f00 */
.L_x_230:
[----:B-1----:R1:W4:Y:S02]  /*b220*/  SYNCS.PHASECHK.TRANS64.TRYWAIT P0, [R0+URZ+0x130], R3 ;  /* 0x00013003000075a7 */ /* 0x00232400080011ff */
[----:B----4-:R-:W-:Y:S05]  /*b230*/  @!P0 NANOSLEEP.SYNCS 0x989680 ;  /* 0x009896800000895d */ /* 0x010fea0003900000 */
[----:B------:R-:W4:Y:S02]  /*b240*/  @!P0 SYNCS.PHASECHK.TRANS64 P0, [R0+URZ+0x130], R3 ;  /* 0x00013003000085a7 */ /* 0x000f2400080010ff */
[----:B----4-:R-:W-:Y:S05]  /*b250*/  @!P0 BRA `(.L_x_230) ;  /* 0xfffffffc00f08947 */ /* 0x010fea000383ffff */
[----:B------:R-:W-:Y:S05]  /*b260*/  BRA `(.L_x_231) ;  /* 0xffffffa800f07947 */ /* 0x000fea000383ffff */
.L_x_114:
[----:B--2---:R2:W3:Y:S02]  /*b270*/  SYNCS.PHASECHK.TRANS64.TRYWAIT P0, [R3+URZ+0x150], R0 ;  /* 0x00015000030075a7 */ /* 0x0044e400080011ff */
[----:B---3--:R-:W-:Y:S05]  /*b280*/  @!P0 NANOSLEEP.SYNCS 0x989680 ;  /* 0x009896800000895d */ /* 0x008fea0003900000 */
[----:B------:R-:W3:Y:S02]  /*b290*/  @!P0 SYNCS.PHASECHK.TRANS64 P0, [R3+URZ+0x150], R0 ;  /* 0x00015000030085a7 */ /* 0x000ee400080010ff */
[----:B---3--:R-:W-:Y:S05]  /*b2a0*/  @!P0 BRA `(.L_x_114) ;  /* 0xfffffffc00f08947 */ /* 0x008fea000383ffff */
[----:B------:R-:W-:Y:S05]  /*b2b0*/  BRA `(.L_x_232) ;  /* 0xffffffac00b07947 */ /* 0x000fea000383ffff */
.L_x_125:
[----:B-1----:R-:W-:Y:S04]  /*b2c0*/  MOV R0, UR44 ;  /* 0x0000002c00007c02 */ /* 0x002fe80008000f00 */
[----:B------:R1:W2:Y:S03]  /*b2d0*/  SYNCS.PHASECHK.TRANS64.TRYWAIT P0, [R0+URZ+0x100], R5 ;  /* 0x00010005000075a7 */ /* 0x0002a600080011ff */
[----:B--2---:R-:W-:Y:S05]  /*b2e0*/  @!P0 NANOSLEEP.SYNCS 0x989680 ;  /* 0x009896800000895d */ /* 0x004fea0003900000 */
[----:B------:R-:W2:Y:S02]  /*b2f0*/  @!P0 SYNCS.PHASECHK.TRANS64 P0, [R0+URZ+0x100], R5 ;  /* 0x00010005000085a7 */ /* 0x000ea400080010ff */
[----:B--2---:R-:W-:Y:S05]  /*b300*/  @!P0 BRA `(.L_x_125) ;  /* 0xfffffffc00ec8947 */ /* 0x004fea000383ffff */
[----:B------:R-:W-:Y:S05]  /*b310*/  BRA `(.L_x_124) ;  /* 0xffffffbc00047947 */ /* 0x000fea000383ffff */
.L_x_127:
[----:B-1----:R1:W3:Y:S02]  /*b320*/  SYNCS.PHASECHK.TRANS64.TRYWAIT P1, [R100+URZ+0x170], R3 ;  /* 0x00017003640075a7 */ /* 0x0022e400080211ff */
[----:B---3--:R-:W-:Y:S05]  /*b330*/  @!P1 NANOSLEEP.SYNCS 0x989680 ;  /* 0x009896800000995d */ /* 0x008fea0003900000 */
[----:B------:R-:W3:Y:S02]  /*b340*/  @!P1 SYNCS.PHASECHK.TRANS64 P1, [R100+URZ+0x170], R3 ;  /* 0x00017003640095a7 */ /* 0x000ee400080210ff */
[----:B---3--:R-:W-:Y:S05]  /*b350*/  @!P1 BRA `(.L_x_127) ;  /* 0xfffffffc00f09947 */ /* 0x008fea000383ffff */
[----:B------:R-:W-:Y:S05]  /*b360*/  BRA `(.L_x_126) ;  /* 0xffffffbc002c7947 */ /* 0x000fea000383ffff */
.L_x_136:
[----:B---3--:R3:W4:Y:S02]  /*b370*/  SYNCS.PHASECHK.TRANS64.TRYWAIT P0, [R3+URZ+0x100], R0 ;  /* 0x00010000030075a7 */ /* 0x00872400080011ff */
[----:B----4-:R-:W-:Y:S05]  /*b380*/  @!P0 NANOSLEEP.SYNCS 0x989680 ;  /* 0x009896800000895d */ /* 0x010fea0003900000 */
[----:B------:R-:W4:Y:S02]  /*b390*/  @!P0 SYNCS.PHASECHK.TRANS64 P0, [R3+URZ+0x100], R0 ;  /* 0x00010000030085a7 */ /* 0x000f2400080010ff */
[----:B----4-:R-:W-:Y:S05]  /*b3a0*/  @!P0 BRA `(.L_x_136) ;  /* 0xfffffffc00f08947 */ /* 0x010fea000383ffff */
[----:B------:R-:W-:Y:S05]  /*b3b0*/  BRA `(.L_x_135) ;  /* 0xffffffc800087947 */ /* 0x000fea000383ffff */
.L_x_144:
[----:B-1----:R1:W4:Y:S02]  /*b3c0*/  SYNCS.PHASECHK.TRANS64.TRYWAIT P0, [R62+URZ+0x100], R5 ;  /* 0x000100053e0075a7 */ /* 0x00232400080011ff */
[----:B----4-:R-:W-:Y:S05]  /*b3d0*/  @!P0 NANOSLEEP.SYNCS 0x989680 ;  /* 0x009896800000895d */ /* 0x010fea0003900000 */
[----:B------:R-:W4:Y:S02]  /*b3e0*/  @!P0 SYNCS.PHASECHK.TRANS64 P0, [R62+URZ+0x100], R5 ;  /* 0x000100053e0085a7 */ /* 0x000f2400080010ff */
[----:B----4-:R-:W-:Y:S05]  /*b3f0*/  @!P0 BRA `(.L_x_144) ;  /* 0xfffffffc00f08947 */ /* 0x010fea000383ffff */
[----:B------:R-:W-:Y:S05]  /*b400*/  BRA `(.L_x_143) ;  /* 0xffffffd4000c7947 */ /* 0x000fea000383ffff */
.L_x_152:
[----:B-1----:R1:W4:Y:S02]  /*b410*/  SYNCS.PHASECHK.TRANS64.TRYWAIT P0, [R61+URZ+0x100], R4 ;  /* 0x000100043d0075a7 */ /* 0x00232400080011ff */
[----:B----4-:R-:W-:Y:S05]  /*b420*/  @!P0 NANOSLEEP.SYNCS 0x989680 ;  /* 0x009896800000895d */ /* 0x010fea0003900000 */
[----:B------:R-:W4:Y:S02]  /*b430*/  @!P0 SYNCS.PHASECHK.TRANS64 P0, [R61+URZ+0x100], R4 ;  /* 0x000100043d0085a7 */ /* 0x000f2400080010ff */
[----:B----4-:R-:W-:Y:S05]  /*b440*/  @!P0 BRA `(.L_x_152) ;  /* 0xfffffffc00f08947 */ /* 0x010fea000383ffff */
[----:B------:R-:W-:Y:S05]  /*b450*/  BRA `(.L_x_151) ;  /* 0xffffffe0000c7947 */ /* 0x000fea000383ffff */
        .weak           $__internal_0_$__cuda_sm10x_tcgen05_guardrail_trap_col_being_dealloced_not_returned_by_alloc
        .type           $__internal_0_$__cuda_sm10x_tcgen05_guardrail_trap_col_being_dealloced_not_returned_by_alloc,@function
        .size           $__internal_0_$__cuda_sm10x_tcgen05_guardrail_trap_col_being_dealloced_not_returned_by_alloc,($__internal_1_$__cuda_sm10x_tcgen05_guardrail_trap_phase_invalid_during_alloc - $__internal_0_$__cuda_sm10x_tcgen05_guardrail_trap_col_being_dealloced_not_returned_by_alloc)
$__internal_0_$__cuda_sm10x_tcgen05_guardrail_trap_col_being_dealloced_not_returned_by_alloc:
[----:B------:R-:W-:Y:S05]  /*b460*/  BPT.TRAP 0x1 ;  /* 0x000000040000795c */ /* 0x000fea0000300000 */
[----:B------:R-:W-:-:S04]  /*b470*/  HFMA2 R3, -RZ, RZ, 0, 0 ;  /* 0x00000000ff037431 */ /* 0x000fc800000001ff */
[----:B------:R-:W-:Y:S05]  /*b480*/  RET.REL.NODEC R2 `(_ZN7cutlass13device_kernelINS_4gemm6kernel13GemmUniversalIN4cute5tupleIJiiiiEEENS1_10collective13CollectiveMmaINS1_35MainloopSm100TmaUmmaWarpSpecializedILi16ELi2ELi4ENS5_IJNS4_1CILi4EEENSA_ILi2EEENSA_ILi1EEEEEEEENS5_IJNSA_ILi256EEENSA_ILi128EEENSA_ILi32EEEEEENS_10bfloat16_tENS5_IJlSD_lEEESK_SL_NS4_8TiledMMAINS4_8MMA_AtomIJNS4_26SM100_MMA_F16BF16_2x1SM_SSISK_SK_fLi256ELi128ELNS4_4UMMA5MajorE0ELSQ_0ELNSP_7ScaleInE0ELSR_0EEEEEENS4_6LayoutINS5_IJSD_SD_SD_EEENS5_IJNSA_ILi0EEESW_SW_EEEEENS5_IJNS4_10UnderscoreESZ_SZ_EEEEENS4_28SM100_TMA_2SM_LOAD_MULTICASTENS4_14ComposedLayoutINS4_7SwizzleILi2ELi4ELi3EEENS4_18smem_ptr_flag_bitsILi16EEENSU_INS5_IJNSA_ILi8EEESI_EEENS5_IJSI_SD_EEEEEEEvNS4_8identityES12_S1C_vS1D_EENS_8epilogue10collective18CollectiveEpilogueINS1F_23Sm100TmaWarpSpecializedILi4ELi2ELi32ELb1ELb0EEEJNS5_IJSH_SH_SI_EEENS5_IJNSU_ISH_SD_EENSU_ISI_SD_EEEEESK_SL_SK_SL_NS1F_6fusion15FusionCallbacksIS1J_NS1O_17LinearCombinationISK_fSK_fLNS_15FloatRoundStyleE2EEES1K_S1N_JEEENS4_5SM1004TMEM4LOAD26SM100_TMEM_LOAD_32dp32b32xENS4_13SM90_TMA_LOADES1C_NS4_39AutoVectorizingCopyWithAssumedAlignmentILi128EEENS4_14SM90_TMA_STOREES1C_S20_S20_EEEvvEEEEvNT_6ParamsE) ;  /* 0xffffff4802dc7950 */ /* 0x000fea0003c3ffff */
        .weak           $__internal_1_$__cuda_sm10x_tcgen05_guardrail_trap_phase_invalid_during_alloc
        .type           $__internal_1_$__cuda_sm10x_tcgen05_guardrail_trap_phase_invalid_during_alloc,@function
        .size           $__internal_1_$__cuda_sm10x_tcgen05_guardrail_trap_phase_invalid_during_alloc,($__internal_2_$__cuda_sm10x_tcgen05_guardrail_trap_unallocated_columns_being_dealloced - $__internal_1_$__cuda_sm10x_tcgen05_guardrail_trap_phase_invalid_during_alloc)
$__internal_1_$__cuda_sm10x_tcgen05_guardrail_trap_phase_invalid_during_alloc:
[----:B------:R-:W-:Y:S05]  /*b490*/  BPT.TRAP 0x1 ;  /* 0x000000040000795c */ /* 0x000fea0000300000 */
[----:B------:R-:W-:-:S04]  /*b4a0*/  MOV R5, 0x0 ;  /* 0x0000000000057802 */ /* 0x000fc80000000f00 */
[----:B------:R-:W-:Y:S05]  /*b4b0*/  RET.REL.NODEC R4 `(_ZN7cutlass13device_kernelINS_4gemm6kernel13GemmUniversalIN4cute5tupleIJiiiiEEENS1_10collective13CollectiveMmaINS1_35MainloopSm100TmaUmmaWarpSpecializedILi16ELi2ELi4ENS5_IJNS4_1CILi4EEENSA_ILi2EEENSA_ILi1EEEEEEEENS5_IJNSA_ILi256EEENSA_ILi128EEENSA_ILi32EEEEEENS_10bfloat16_tENS5_IJlSD_lEEESK_SL_NS4_8TiledMMAINS4_8MMA_AtomIJNS4_26SM100_MMA_F16BF16_2x1SM_SSISK_SK_fLi256ELi128ELNS4_4UMMA5MajorE0ELSQ_0ELNSP_7ScaleInE0ELSR_0EEEEEENS4_6LayoutINS5_IJSD_SD_SD_EEENS5_IJNSA_ILi0EEESW_SW_EEEEENS5_IJNS4_10UnderscoreESZ_SZ_EEEEENS4_28SM100_TMA_2SM_LOAD_MULTICASTENS4_14ComposedLayoutINS4_7SwizzleILi2ELi4ELi3EEENS4_18smem_ptr_flag_bitsILi16EEENSU_INS5_IJNSA_ILi8EEESI_EEENS5_IJSI_SD_EEEEEEEvNS4_8identityES12_S1C_vS1D_EENS_8epilogue10collective18CollectiveEpilogueINS1F_23Sm100TmaWarpSpecializedILi4ELi2ELi32ELb1ELb0EEEJNS5_IJSH_SH_SI_EEENS5_IJNSU_ISH_SD_EENSU_ISI_SD_EEEEESK_SL_SK_SL_NS1F_6fusion15FusionCallbacksIS1J_NS1O_17LinearCombinationISK_fSK_fLNS_15FloatRoundStyleE2EEES1K_S1N_JEEENS4_5SM1004TMEM4LOAD26SM100_TMEM_LOAD_32dp32b32xENS4_13SM90_TMA_LOADES1C_NS4_39AutoVectorizingCopyWithAssumedAlignmentILi128EEENS4_14SM90_TMA_STOREES1C_S20_S20_EEEvvEEEEvNT_6ParamsE) ;  /* 0xffffff4804d07950 */ /* 0x000fea0003c3ffff */
        .weak           $__internal_2_$__cuda_sm10x_tcgen05_guardrail_trap_unallocated_columns_being_dealloced
        .type           $__internal_2_$__cuda_sm10x_tcgen05_guardrail_trap_unallocated_columns_being_dealloced,@function
        .size           $__internal_2_$__cuda_sm10x_tcgen05_guardrail_trap_unallocated_columns_being_dealloced,(.L_x_234 - $__internal_2_$__cuda_sm10x_tcgen05_guardrail_trap_unallocated_columns_being_dealloced)
$__internal_2_$__cuda_sm10x_tcgen05_guardrail_trap_unallocated_columns_being_dealloced:
[----:B------:R-:W-:Y:S05]  /*b4c0*/  BPT.TRAP 0x1 ;  /* 0x000000040000795c */ /* 0x000fea0000300000 */
[----:B------:R-:W-:-:S04]  /*b4d0*/  HFMA2 R3, -RZ, RZ, 0, 0 ;  /* 0x00000000ff037431 */ /* 0x000fc800000001ff */
[----:B------:R-:W-:Y:S05]  /*b4e0*/  RET.REL.NODEC R2 `(_ZN7cutlass13device_kernelINS_4gemm6kernel13GemmUniversalIN4cute5tupleIJiiiiEEENS1_10collective13CollectiveMmaINS1_35MainloopSm100TmaUmmaWarpSpecializedILi16ELi2ELi4ENS5_IJNS4_1CILi4EEENSA_ILi2EEENSA_ILi1EEEEEEEENS5_IJNSA_ILi256EEENSA_ILi128EEENSA_ILi32EEEEEENS_10bfloat16_tENS5_IJlSD_lEEESK_SL_NS4_8TiledMMAINS4_8MMA_AtomIJNS4_26SM100_MMA_F16BF16_2x1SM_SSISK_SK_fLi256ELi128ELNS4_4UMMA5MajorE0ELSQ_0ELNSP_7ScaleInE0ELSR_0EEEEEENS4_6LayoutINS5_IJSD_SD_SD_EEENS5_IJNSA_ILi0EEESW_SW_EEEEENS5_IJNS4_10UnderscoreESZ_SZ_EEEEENS4_28SM100_TMA_2SM_LOAD_MULTICASTENS4_14ComposedLayoutINS4_7SwizzleILi2ELi4ELi3EEENS4_18smem_ptr_flag_bitsILi16EEENSU_INS5_IJNSA_ILi8EEESI_EEENS5_IJSI_SD_EEEEEEEvNS4_8identityES12_S1C_vS1D_EENS_8epilogue10collective18CollectiveEpilogueINS1F_23Sm100TmaWarpSpecializedILi4ELi2ELi32ELb1ELb0EEEJNS5_IJSH_SH_SI_EEENS5_IJNSU_ISH_SD_EENSU_ISI_SD_EEEEESK_SL_SK_SL_NS1F_6fusion15FusionCallbacksIS1J_NS1O_17LinearCombinationISK_fSK_fLNS_15FloatRoundStyleE2EEES1K_S1N_JEEENS4_5SM1004TMEM4LOAD26SM100_TMEM_LOAD_32dp32b32xENS4_13SM90_TMA_LOADES1C_NS4_39AutoVectorizingCopyWithAssumedAlignmentILi128EEENS4_14SM90_TMA_STOREES1C_S20_S20_EEEvvEEEEvNT_6ParamsE) ;  /* 0xffffff4802c47950 */ /* 0x000fea0003c3ffff */
.L_x_233:
[----:B------:R-:W-:-:S00]  /*b4f0*/  BRA `(.L_x_233) ;  /* 0xfffffffc00fc7947 */ /* 0x000fc0000383ffff */
[----:B------:R-:W-:-:S00]  /*b500*/  NOP ;  /* 0x0000000000007918 */ /* 0x000fc00000000000 */
[----:B------:R-:W-:-:S00]  /*b510*/  NOP ;  /* 0x0000000000007918 */ /* 0x000fc00000000000 */
[----:B------:R-:W-:-:S00]  /*b520*/  NOP ;  /* 0x0000000000007918 */ /* 0x000fc00000000000 */
[----:B------:R-:W-:-:S00]  /*b530*/  NOP ;  /* 0x0000000000007918 */ /* 0x000fc00000000000 */
[----:B------:R-:W-:-:S00]  /*b540*/  NOP ;  /* 0x0000000000007918 */ /* 0x000fc00000000000 */
[----:B------:R-:W-:-:S00]  /*b550*/  NOP ;  /* 0x0000000000007918 */ /* 0x000fc00000000000 */
[----:B------:R-:W-:-:S00]  /*b560*/  NOP ;  /* 0x0000000000007918 */ /* 0x000fc00000000000 */
[----:B------:R-:W-:-:S00]  /*b570*/  NOP ;  /* 0x0000000000007918 */ /* 0x000fc00000000000 */
.L_x_234:


//--------------------- .nv.global.init           --------------------------
	.section	.nv.global.init,"aw",@progbits
.nv.global.init:
	.type		$str$27,@object
	.size		$str$27,($str$28 - $str$27)
$str$27:
        /*0000*/ 	.byte	0x28, 0x61, 0x64, 0x64, 0x72, 0x65, 0x73, 0x73, 0x20, 0x26, 0x20, 0x6d, 0x61, 0x73, 0x6b, 0x29
        /*0010*/ 	.byte	0x20, 0x3d, 0x3d, 0x20, 0x30, 0x00
	.type		$str$28,@object
	.size		$str$28,($str$26 - $str$28)
$str$28:
        /*0016*/ 	.byte	0x2f, 0x74, 0x6d, 0x70, 0x2f, 0x63, 0x75, 0x74, 0x6c, 0x61, 0x73, 0x73, 0x5f, 0x73, 0x77, 0x65
        /*0026*/ 	.byte	0x65, 0x70, 0x5f, 0x73, 0x72, 0x63, 0x2f, 0x69, 0x6e, 0x63, 0x6c, 0x75, 0x64, 0x65, 0x2f, 0x63
        /*0036*/ 	.byte	0x75, 0x74, 0x65, 0x2f, 0x70, 0x6f, 0x69, 0x6e, 0x74, 0x65, 0x72, 0x5f, 0x66, 0x6c, 0x61, 0x67
        /*0046*/ 	.byte	0x67, 0x65, 0x64, 0x2e, 0x68, 0x70, 0x70, 0x00
	.type		$str$26,@object
	.size		$str$26,($str$25 - $str$26)
$str$26:
        /*004e*/ 	.byte	0x2f, 0x74, 0x6d, 0x70, 0x2f, 0x63, 0x75, 0x74, 0x6c, 0x61, 0x73, 0x73, 0x5f, 0x73, 0x77, 0x65
        /*005e*/ 	.byte	0x65, 0x70, 0x5f, 0x73, 0x72, 0x63, 0x2f, 0x69, 0x6e, 0x63, 0x6c, 0x75, 0x64, 0x65, 0x2f, 0x63
        /*006e*/ 	.byte	0x75, 0x74, 0x65, 0x2f, 0x61, 0x74, 0x6f, 0x6d, 0x2f, 0x63, 0x6f, 0x70, 0x79, 0x5f, 0x74, 0x72
        /*007e*/ 	.byte	0x61, 0x69, 0x74, 0x73, 0x5f, 0x73, 0x6d, 0x31, 0x30, 0x30, 0x2e, 0x68, 0x70, 0x70, 0x00
	.type		$str$25,@object
	.size		$str$25,(__unnamed_1 - $str$25)
$str$25:
        /*008d*/ 	.byte	0x28, 0x28, 0x75, 0x69, 0x6e, 0x74, 0x33, 0x32, 0x5f, 0x74, 0x28, 0x74, 0x68, 0x72, 0x65, 0x61
        /*009d*/ 	.byte	0x64, 0x49, 0x64, 0x78, 0x2e, 0x78, 0x29, 0x20, 0x2f, 0x20, 0x33, 0x32, 0x29, 0x20, 0x25, 0x20
        /*00ad*/ 	.byte	0x34, 0x29, 0x20, 0x3d, 0x3d, 0x20, 0x28, 0x28, 0x28, 0x74, 0x6d, 0x65, 0x6d, 0x5f, 0x61, 0x64
        /*00bd*/ 	.byte	0x64, 0x72, 0x20, 0x3e, 0x3e, 0x20, 0x31, 0x36, 0x29, 0x20, 0x2f, 0x20, 0x33, 0x32, 0x29, 0x20
        /*00cd*/ 	.byte	0x25, 0x20, 0x34, 0x29, 0x00
	.type		__unnamed_1,@object
	.size		__unnamed_1,(__unnamed_2 - __unnamed_1)
__unnamed_1:
        /*00d2*/ 	.byte	0x61, 0x75, 0x74, 0x6f, 0x20, 0x63, 0x75, 0x74, 0x65, 0x3a, 0x3a, 0x61, 0x73, 0x5f, 0x70, 0x6f
        /* <DEDUP_REMOVED lines=24> */
        /*0262*/ 	.byte	0x34, 0x30, 0x39, 0x36, 0x3e, 0x3e, 0x3e, 0x3e, 0x5d, 0x00
	.type		__unnamed_2,@object
	.size		__unnamed_2,(.L_2 - __unnamed_2)
__unnamed_2:
        /* <DEDUP_REMOVED lines=42> */
        /*050c*/ 	.byte	0x3e, 0x3e, 0x5d, 0x00
.L_2:


//--------------------- .nv.shared._ZN7cutlass13device_kernelINS_4gemm6kernel13GemmUniversalIN4cute5tupleIJiiiiEEENS1_10collective13CollectiveMmaINS1_35MainloopSm100TmaUmmaWarpSpecializedILi16ELi2ELi4ENS5_IJNS4_1CILi4EEENSA_ILi2EEENSA_ILi1EEEEEEEENS5_IJNSA_ILi256EEENSA_ILi128EEENSA_ILi32EEEEEENS_10bfloat16_tENS5_IJlSD_lEEESK_SL_NS4_8TiledMMAINS4_8MMA_AtomIJNS4_26SM100_MMA_F16BF16_2x1SM_SSISK_SK_fLi256ELi128ELNS4_4UMMA5MajorE0ELSQ_0ELNSP_7ScaleInE0ELSR_0EEEEEENS4_6LayoutINS5_IJSD_SD_SD_EEENS5_IJNSA_ILi0EEESW_SW_EEEEENS5_IJNS4_10UnderscoreESZ_SZ_EEEEENS4_28SM100_TMA_2SM_LOAD_MULTICASTENS4_14ComposedLayoutINS4_7SwizzleILi2ELi4ELi3EEENS4_18smem_ptr_flag_bitsILi16EEENSU_INS5_IJNSA_ILi8EEESI_EEENS5_IJSI_SD_EEEEEEEvNS4_8identityES12_S1C_vS1D_EENS_8epilogue10collective18CollectiveEpilogueINS1F_23Sm100TmaWarpSpecializedILi4ELi2ELi32ELb1ELb0EEEJNS5_IJSH_SH_SI_EEENS5_IJNSU_ISH_SD_EENSU_ISI_SD_EEEEESK_SL_SK_SL_NS1F_6fusion15FusionCallbacksIS1J_NS1O_17LinearCombinationISK_fSK_fLNS_15FloatRoundStyleE2EEES1K_S1N_JEEENS4_5SM1004TMEM4LOAD26SM100_TMEM_LOAD_32dp32b32xENS4_13SM90_TMA_LOADES1C_NS4_39AutoVectorizingCopyWithAssumedAlignmentILi128EEENS4_14SM90_TMA_STOREES1C_S20_S20_EEEvvEEEEvNT_6ParamsE --------------------------
	.section	.nv.shared._ZN7cutlass13device_kernelINS_4gemm6kernel13GemmUniversalIN4cute5tupleIJiiiiEEENS1_10collective13CollectiveMmaINS1_35MainloopSm100TmaUmmaWarpSpecializedILi16ELi2ELi4ENS5_IJNS4_1CILi4EEENSA_ILi2EEENSA_ILi1EEEEEEEENS5_IJNSA_ILi256EEENSA_ILi128EEENSA_ILi32EEEEEENS_10bfloat16_tENS5_IJlSD_lEEESK_SL_NS4_8TiledMMAINS4_8MMA_AtomIJNS4_26SM100_MMA_F16BF16_2x1SM_SSISK_SK_fLi256ELi128ELNS4_4UMMA5MajorE0ELSQ_0ELNSP_7ScaleInE0ELSR_0EEEEEENS4_6LayoutINS5_IJSD_SD_SD_EEENS5_IJNSA_ILi0EEESW_SW_EEEEENS5_IJNS4_10UnderscoreESZ_SZ_EEEEENS4_28SM100_TMA_2SM_LOAD_MULTICASTENS4_14ComposedLayoutINS4_7SwizzleILi2ELi4ELi3EEENS4_18smem_ptr_flag_bitsILi16EEENSU_INS5_IJNSA_ILi8EEESI_EEENS5_IJSI_SD_EEEEEEEvNS4_8identityES12_S1C_vS1D_EENS_8epilogue10collective18CollectiveEpilogueINS1F_23Sm100TmaWarpSpecializedILi4ELi2ELi32ELb1ELb0EEEJNS5_IJSH_SH_SI_EEENS5_IJNSU_ISH_SD_EENSU_ISI_SD_EEEEESK_SL_SK_SL_NS1F_6fusion15FusionCallbacksIS1J_NS1O_17LinearCombinationISK_fSK_fLNS_15FloatRoundStyleE2EEES1K_S1N_JEEENS4_5SM1004TMEM4LOAD26SM100_TMEM_LOAD_32dp32b32xENS4_13SM90_TMA_LOADES1C_NS4_39AutoVectorizingCopyWithAssumedAlignmentILi128EEENS4_14SM90_TMA_STOREES1C_S20_S20_EEEvvEEEEvNT_6ParamsE,"aw",@nobits
	.sectionflags	@""
	.align	16
	.zero		1024


//--------------------- .nv.shared.reserved.0     --------------------------
	.section	.nv.shared.reserved.0,"aw",@nobits
	.weak		__nv_reservedSMEM_offset_0_alias
	.size		__nv_reservedSMEM_offset_0_alias, 0, 64
	.other		__nv_reservedSMEM_offset_0_alias,@"STO_CUDA_RESERVED_SHARED STV_DEFAULT"
__nv_reservedSMEM_offset_0_alias:
	.zero		0
.nv.shared.reserved.0:
	.zero		64
	.weak		__nv_reservedSMEM_tcgen05_partition
	.type		__nv_reservedSMEM_tcgen05_partition,@object
	.size		__nv_reservedSMEM_tcgen05_partition,(.L_0 - __nv_reservedSMEM_tcgen05_partition)
__nv_reservedSMEM_tcgen05_partition:
	.zero		32
.L_0:


//--------------------- .nv.global                --------------------------
	.section	.nv.global,"aw",@nobits
.nv.global:
	.type		_ZN40_INTERNAL_2929ca5f_4_k_cu_2a2b6f77_325384cute1_E,@object
	.size		_ZN40_INTERNAL_2929ca5f_4_k_cu_2a2b6f77_325384cute1_E,(_ZN40_INTERNAL_2929ca5f_4_k_cu_2a2b6f77_325384cuda3std3__45__cpo6cbeginE - _ZN40_INTERNAL_2929ca5f_4_k_cu_2a2b6f77_325384cute1_E)
_ZN40_INTERNAL_2929ca5f_4_k_cu_2a2b6f77_325384cute1_E:
	.zero		1
	.type		_ZN40_INTERNAL_2929ca5f_4_k_cu_2a2b6f77_325384cuda3std3__45__cpo6cbeginE,@object
	.size		_ZN40_INTERNAL_2929ca5f_4_k_cu_2a2b6f77_325384cuda3std3__45__cpo6cbeginE,(_ZN40_INTERNAL_2929ca5f_4_k_cu_2a2b6f77_325384cuda3std3__48in_placeE - _ZN40_INTERNAL_2929ca5f_4_k_cu_2a2b6f77_325384cuda3std3__45__cpo6cbeginE)
_ZN40_INTERNAL_2929ca5f_4_k_cu_2a2b6f77_325384cuda3std3__45__cpo6cbeginE:
	.zero		1
	.type		_ZN40_INTERNAL_2929ca5f_4_k_cu_2a2b6f77_325384cuda3std3__48in_placeE,@object
	.size		_ZN40_INTERNAL_2929ca5f_4_k_cu_2a2b6f77_325384cuda3std3__48in_placeE,(_ZN40_INTERNAL_2929ca5f_4_k_cu_2a2b6f77_325384cuda3std6ranges3__45__cpo9iter_moveE - _ZN40_INTERNAL_2929ca5f_4_k_cu_2a2b6f77_325384cuda3std3__48in_placeE)
_ZN40_INTERNAL_2929ca5f_4_k_cu_2a2b6f77_325384cuda3std3__48in_placeE:
	.zero		1
	.type		_ZN40_INTERNAL_2929ca5f_4_k_cu_2a2b6f77_325384cuda3std6ranges3__45__cpo9iter_moveE,@object
	.size		_ZN40_INTERNAL_2929ca5f_4_k_cu_2a2b6f77_325384cuda3std6ranges3__45__cpo9iter_moveE,(_ZN40_INTERNAL_2929ca5f_4_k_cu_2a2b6f77_325384cuda3std3__45__cpo5beginE - _ZN40_INTERNAL_2929ca5f_4_k_cu_2a2b6f77_325384cuda3std6ranges3__45__cpo9iter_moveE)
_ZN40_INTERNAL_2929ca5f_4_k_cu_2a2b6f77_325384cuda3std6ranges3__45__cpo9iter_moveE:
	.zero		1
	.type		_ZN40_INTERNAL_2929ca5f_4_k_cu_2a2b6f77_325384cuda3std3__45__cpo5beginE,@object
	.size		_ZN40_INTERNAL_2929ca5f_4_k_cu_2a2b6f77_325384cuda3std3__45__cpo5beginE,(_ZN40_INTERNAL_2929ca5f_4_k_cu_2a2b6f77_325384cuda3std3__442_GLOBAL__N__2929ca5f_4_k_cu_2a2b6f77_325386ignoreE - _ZN40_INTERNAL_2929ca5f_4_k_cu_2a2b6f77_325384cuda3std3__45__cpo5beginE)
_ZN40_INTERNAL_2929ca5f_4_k_cu_2a2b6f77_325384cuda3std3__45__cpo5beginE:
	.zero		1
	.type		_ZN40_INTERNAL_2929ca5f_4_k_cu_2a2b6f77_325384cuda3std3__442_GLOBAL__N__2929ca5f_4_k_cu_2a2b6f77_325386ignoreE,@object
	.size		_ZN40_INTERNAL_2929ca5f_4_k_cu_2a2b6f77_325384cuda3std3__442_GLOBAL__N__2929ca5f_4_k_cu_2a2b6f77_325386ignoreE,(_ZN40_INTERNAL_2929ca5f_4_k_cu_2a2b6f77_325384cute7productE - _ZN40_INTERNAL_2929ca5f_4_k_cu_2a2b6f77_325384cuda3std3__442_GLOBAL__N__2929ca5f_4_k_cu_2a2b6f77_325386ignoreE)
_ZN40_INTERNAL_2929ca5f_4_k_cu_2a2b6f77_325384cuda3std3__442_GLOBAL__N__2929ca5f_4_k_cu_2a2b6f77_325386ignoreE:
	.zero		1
	.type		_ZN40_INTERNAL_2929ca5f_4_k_cu_2a2b6f77_325384cute7productE,@object
	.size		_ZN40_INTERNAL_2929ca5f_4_k_cu_2a2b6f77_325384cute7productE,(_ZN40_INTERNAL_2929ca5f_4_k_cu_2a2b6f77_325384cuda3std3__45__cpo3endE - _ZN40_INTERNAL_2929ca5f_4_k_cu_2a2b6f77_325384cute7productE)
_ZN40_INTERNAL_2929ca5f_4_k_cu_2a2b6f77_325384cute7productE:
	.zero		1
	.type		_ZN40_INTERNAL_2929ca5f_4_k_cu_2a2b6f77_325384cuda3std3__45__cpo3endE,@object
	.size		_ZN40_INTERNAL_2929ca5f_4_k_cu_2a2b6f77_325384cuda3std3__45__cpo3endE,(_ZN40_INTERNAL_2929ca5f_4_k_cu_2a2b6f77_325384cuda3std3__419piecewise_constructE - _ZN40_INTERNAL_2929ca5f_4_k_cu_2a2b6f77_325384cuda3std3__45__cpo3endE)
_ZN40_INTERNAL_2929ca5f_4_k_cu_2a2b6f77_325384cuda3std3__45__cpo3endE:
	.zero		1
	.type		_ZN40_INTERNAL_2929ca5f_4_k_cu_2a2b6f77_325384cuda3std3__419piecewise_constructE,@object
	.size		_ZN40_INTERNAL_2929ca5f_4_k_cu_2a2b6f77_325384cuda3std3__419piecewise_constructE,(_ZN40_INTERNAL_2929ca5f_4_k_cu_2a2b6f77_325384cuda3std3__45__cpo4cendE - _ZN40_INTERNAL_2929ca5f_4_k_cu_2a2b6f77_325384cuda3std3__419piecewise_constructE)
_ZN40_INTERNAL_2929ca5f_4_k_cu_2a2b6f77_325384cuda3std3__419piecewise_constructE:
	.zero		1
	.type		_ZN40_INTERNAL_2929ca5f_4_k_cu_2a2b6f77_325384cuda3std3__45__cpo4cendE,@object
	.size		_ZN40_INTERNAL_2929ca5f_4_k_cu_2a2b6f77_325384cuda3std3__45__cpo4cendE,(_ZN40_INTERNAL_2929ca5f_4_k_cu_2a2b6f77_325384cuda3std6ranges3__45__cpo4swapE - _ZN40_INTERNAL_2929ca5f_4_k_cu_2a2b6f77_325384cuda3std3__45__cpo4cendE)
_ZN40_INTERNAL_2929ca5f_4_k_cu_2a2b6f77_325384cuda3std3__45__cpo4cendE:
	.zero		1
	.type		_ZN40_INTERNAL_2929ca5f_4_k_cu_2a2b6f77_325384cuda3std6ranges3__45__cpo4swapE,@object
	.size		_ZN40_INTERNAL_2929ca5f_4_k_cu_2a2b6f77_325384cuda3std6ranges3__45__cpo4swapE,(.L_10 - _ZN40_INTERNAL_2929ca5f_4_k_cu_2a2b6f77_325384cuda3std6ranges3__45__cpo4swapE)
_ZN40_INTERNAL_2929ca5f_4_k_cu_2a2b6f77_325384cuda3std6ranges3__45__cpo4swapE:
	.zero		1
.L_10:


//--------------------- .nv.constant0._ZN7cutlass13device_kernelINS_4gemm6kernel13GemmUniversalIN4cute5tupleIJiiiiEEENS1_10collective13CollectiveMmaINS1_35MainloopSm100TmaUmmaWarpSpecializedILi16ELi2ELi4ENS5_IJNS4_1CILi4EEENSA_ILi2EEENSA_ILi1EEEEEEEENS5_IJNSA_ILi256EEENSA_ILi128EEENSA_ILi32EEEEEENS_10bfloat16_tENS5_IJlSD_lEEESK_SL_NS4_8TiledMMAINS4_8MMA_AtomIJNS4_26SM100_MMA_F16BF16_2x1SM_SSISK_SK_fLi256ELi128ELNS4_4UMMA5MajorE0ELSQ_0ELNSP_7ScaleInE0ELSR_0EEEEEENS4_6LayoutINS5_IJSD_SD_SD_EEENS5_IJNSA_ILi0EEESW_SW_EEEEENS5_IJNS4_10UnderscoreESZ_SZ_EEEEENS4_28SM100_TMA_2SM_LOAD_MULTICASTENS4_14ComposedLayoutINS4_7SwizzleILi2ELi4ELi3EEENS4_18smem_ptr_flag_bitsILi16EEENSU_INS5_IJNSA_ILi8EEESI_EEENS5_IJSI_SD_EEEEEEEvNS4_8identityES12_S1C_vS1D_EENS_8epilogue10collective18CollectiveEpilogueINS1F_23Sm100TmaWarpSpecializedILi4ELi2ELi32ELb1ELb0EEEJNS5_IJSH_SH_SI_EEENS5_IJNSU_ISH_SD_EENSU_ISI_SD_EEEEESK_SL_SK_SL_NS1F_6fusion15FusionCallbacksIS1J_NS1O_17LinearCombinationISK_fSK_fLNS_15FloatRoundStyleE2EEES1K_S1N_JEEENS4_5SM1004TMEM4LOAD26SM100_TMEM_LOAD_32dp32b32xENS4_13SM90_TMA_LOADES1C_NS4_39AutoVectorizingCopyWithAssumedAlignmentILi128EEENS4_14SM90_TMA_STOREES1C_S20_S20_EEEvvEEEEvNT_6ParamsE --------------------------
	.section	.nv.constant0._ZN7cutlass13device_kernelINS_4gemm6kernel13GemmUniversalIN4cute5tupleIJiiiiEEENS1_10collective13CollectiveMmaINS1_35MainloopSm100TmaUmmaWarpSpecializedILi16ELi2ELi4ENS5_IJNS4_1CILi4EEENSA_ILi2EEENSA_ILi1EEEEEEEENS5_IJNSA_ILi256EEENSA_ILi128EEENSA_ILi32EEEEEENS_10bfloat16_tENS5_IJlSD_lEEESK_SL_NS4_8TiledMMAINS4_8MMA_AtomIJNS4_26SM100_MMA_F16BF16_2x1SM_SSISK_SK_fLi256ELi128ELNS4_4UMMA5MajorE0ELSQ_0ELNSP_7ScaleInE0ELSR_0EEEEEENS4_6LayoutINS5_IJSD_SD_SD_EEENS5_IJNSA_ILi0EEESW_SW_EEEEENS5_IJNS4_10UnderscoreESZ_SZ_EEEEENS4_28SM100_TMA_2SM_LOAD_MULTICASTENS4_14ComposedLayoutINS4_7SwizzleILi2ELi4ELi3EEENS4_18smem_ptr_flag_bitsILi16EEENSU_INS5_IJNSA_ILi8EEESI_EEENS5_IJSI_SD_EEEEEEEvNS4_8identityES12_S1C_vS1D_EENS_8epilogue10collective18CollectiveEpilogueINS1F_23Sm100TmaWarpSpecializedILi4ELi2ELi32ELb1ELb0EEEJNS5_IJSH_SH_SI_EEENS5_IJNSU_ISH_SD_EENSU_ISI_SD_EEEEESK_SL_SK_SL_NS1F_6fusion15FusionCallbacksIS1J_NS1O_17LinearCombinationISK_fSK_fLNS_15FloatRoundStyleE2EEES1K_S1N_JEEENS4_5SM1004TMEM4LOAD26SM100_TMEM_LOAD_32dp32b32xENS4_13SM90_TMA_LOADES1C_NS4_39AutoVectorizingCopyWithAssumedAlignmentILi128EEENS4_14SM90_TMA_STOREES1C_S20_S20_EEEvvEEEEvNT_6ParamsE,"a",@progbits
	.sectionflags	@""
	.align	4
.nv.constant0._ZN7cutlass13device_kernelINS_4gemm6kernel13GemmUniversalIN4cute5tupleIJiiiiEEENS1_10collective13CollectiveMmaINS1_35MainloopSm100TmaUmmaWarpSpecializedILi16ELi2ELi4ENS5_IJNS4_1CILi4EEENSA_ILi2EEENSA_ILi1EEEEEEEENS5_IJNSA_ILi256EEENSA_ILi128EEENSA_ILi32EEEEEENS_10bfloat16_tENS5_IJlSD_lEEESK_SL_NS4_8TiledMMAINS4_8MMA_AtomIJNS4_26SM100_MMA_F16BF16_2x1SM_SSISK_SK_fLi256ELi128ELNS4_4UMMA5MajorE0ELSQ_0ELNSP_7ScaleInE0ELSR_0EEEEEENS4_6LayoutINS5_IJSD_SD_SD_EEENS5_IJNSA_ILi0EEESW_SW_EEEEENS5_IJNS4_10UnderscoreESZ_SZ_EEEEENS4_28SM100_TMA_2SM_LOAD_MULTICASTENS4_14ComposedLayoutINS4_7SwizzleILi2ELi4ELi3EEENS4_18smem_ptr_flag_bitsILi16EEENSU_INS5_IJNSA_ILi8EEESI_EEENS5_IJSI_SD_EEEEEEEvNS4_8identityES12_S1C_vS1D_EENS_8epilogue10collective18CollectiveEpilogueINS1F_23Sm100TmaWarpSpecializedILi4ELi2ELi32ELb1ELb0EEEJNS5_IJSH_SH_SI_EEENS5_IJNSU_ISH_SD_EENSU_ISI_SD_EEEEESK_SL_SK_SL_NS1F_6fusion15FusionCallbacksIS1J_NS1O_17LinearCombinationISK_fSK_fLNS_15FloatRoundStyleE2EEES1K_S1N_JEEENS4_5SM1004TMEM4LOAD26SM100_TMEM_LOAD_32dp32b32xENS4_13SM90_TMA_LOADES1C_NS4_39AutoVectorizingCopyWithAssumedAlignmentILi128EEENS4_14SM90_TMA_STOREES1C_S20_S20_EEEvvEEEEvNT_6ParamsE:
	.zero		2944


//--------------------- SYMBOLS --------------------------

	.type		.nv.reservedSmem.offset0,@object
	.size		.nv.reservedSmem.offset0,0x4
	.type		.nv.reservedSmem.cap,@object
	.size		.nv.reservedSmem.cap,0x4
	.type		__assertfail,@function
